//
// Generated by NVIDIA NVVM Compiler
//
// Compiler Build ID: CL-36424714
// Cuda compilation tools, release 13.0, V13.0.88
// Based on NVVM 20.0.0
//

.version 9.0
.target sm_100
.address_size 64

	// .globl	_Z34enforce_energy_conservation_kernelPKfPfiif
// _ZZ13matmul_kernelPKfS0_PfiiiE2As has been demoted
// _ZZ13matmul_kernelPKfS0_PfiiiE2Bs has been demoted

.visible .entry _Z34enforce_energy_conservation_kernelPKfPfiif(
	.param .u64 .ptr .align 1 _Z34enforce_energy_conservation_kernelPKfPfiif_param_0,
	.param .u64 .ptr .align 1 _Z34enforce_energy_conservation_kernelPKfPfiif_param_1,
	.param .u32 _Z34enforce_energy_conservation_kernelPKfPfiif_param_2,
	.param .u32 _Z34enforce_energy_conservation_kernelPKfPfiif_param_3,
	.param .f32 _Z34enforce_energy_conservation_kernelPKfPfiif_param_4
)
{
	.reg .pred 	%p<23>;
	.reg .b32 	%r<69>;
	.reg .b32 	%f<147>;
	.reg .b64 	%rd<28>;

	ld.param.u64 	%rd6, [_Z34enforce_energy_conservation_kernelPKfPfiif_param_0];
	ld.param.u64 	%rd7, [_Z34enforce_energy_conservation_kernelPKfPfiif_param_1];
	ld.param.u32 	%r45, [_Z34enforce_energy_conservation_kernelPKfPfiif_param_2];
	ld.param.u32 	%r44, [_Z34enforce_energy_conservation_kernelPKfPfiif_param_3];
	ld.param.f32 	%f16, [_Z34enforce_energy_conservation_kernelPKfPfiif_param_4];
	cvta.to.global.u64 	%rd1, %rd7;
	cvta.to.global.u64 	%rd2, %rd6;
	mov.u32 	%r46, %ctaid.x;
	mov.u32 	%r47, %ntid.x;
	mov.u32 	%r48, %tid.x;
	mad.lo.s32 	%r1, %r46, %r47, %r48;
	setp.ge.s32 	%p1, %r1, %r45;
	@%p1 bra 	$L__BB0_29;
	setp.lt.s32 	%p2, %r44, 1;
	mov.f32 	%f145, 0f00000000;
	@%p2 bra 	$L__BB0_14;
	mul.lo.s32 	%r2, %r44, %r1;
	and.b32  	%r3, %r44, 15;
	setp.lt.u32 	%p3, %r44, 16;
	mov.f32 	%f145, 0f00000000;
	mov.b32 	%r58, 0;
	@%p3 bra 	$L__BB0_5;
	and.b32  	%r58, %r44, 2147483632;
	neg.s32 	%r56, %r58;
	add.s64 	%rd3, %rd2, 32;
	mov.f32 	%f145, 0f00000000;
	mov.u32 	%r55, %r2;
$L__BB0_4:
	.pragma "nounroll";
	mul.wide.s32 	%rd8, %r55, 4;
	add.s64 	%rd9, %rd3, %rd8;
	ld.global.nc.f32 	%f21, [%rd9+-32];
	fma.rn.f32 	%f22, %f21, %f21, %f145;
	ld.global.nc.f32 	%f23, [%rd9+-28];
	fma.rn.f32 	%f24, %f23, %f23, %f22;
	ld.global.nc.f32 	%f25, [%rd9+-24];
	fma.rn.f32 	%f26, %f25, %f25, %f24;
	ld.global.nc.f32 	%f27, [%rd9+-20];
	fma.rn.f32 	%f28, %f27, %f27, %f26;
	ld.global.nc.f32 	%f29, [%rd9+-16];
	fma.rn.f32 	%f30, %f29, %f29, %f28;
	ld.global.nc.f32 	%f31, [%rd9+-12];
	fma.rn.f32 	%f32, %f31, %f31, %f30;
	ld.global.nc.f32 	%f33, [%rd9+-8];
	fma.rn.f32 	%f34, %f33, %f33, %f32;
	ld.global.nc.f32 	%f35, [%rd9+-4];
	fma.rn.f32 	%f36, %f35, %f35, %f34;
	ld.global.nc.f32 	%f37, [%rd9];
	fma.rn.f32 	%f38, %f37, %f37, %f36;
	ld.global.nc.f32 	%f39, [%rd9+4];
	fma.rn.f32 	%f40, %f39, %f39, %f38;
	ld.global.nc.f32 	%f41, [%rd9+8];
	fma.rn.f32 	%f42, %f41, %f41, %f40;
	ld.global.nc.f32 	%f43, [%rd9+12];
	fma.rn.f32 	%f44, %f43, %f43, %f42;
	ld.global.nc.f32 	%f45, [%rd9+16];
	fma.rn.f32 	%f46, %f45, %f45, %f44;
	ld.global.nc.f32 	%f47, [%rd9+20];
	fma.rn.f32 	%f48, %f47, %f47, %f46;
	ld.global.nc.f32 	%f49, [%rd9+24];
	fma.rn.f32 	%f50, %f49, %f49, %f48;
	ld.global.nc.f32 	%f51, [%rd9+28];
	fma.rn.f32 	%f145, %f51, %f51, %f50;
	add.s32 	%r56, %r56, 16;
	add.s32 	%r55, %r55, 16;
	setp.ne.s32 	%p4, %r56, 0;
	@%p4 bra 	$L__BB0_4;
$L__BB0_5:
	setp.eq.s32 	%p5, %r3, 0;
	@%p5 bra 	$L__BB0_14;
	and.b32  	%r11, %r44, 7;
	setp.lt.u32 	%p6, %r3, 8;
	@%p6 bra 	$L__BB0_8;
	add.s32 	%r50, %r58, %r2;
	mul.wide.s32 	%rd10, %r50, 4;
	add.s64 	%rd11, %rd2, %rd10;
	ld.global.nc.f32 	%f53, [%rd11];
	fma.rn.f32 	%f54, %f53, %f53, %f145;
	ld.global.nc.f32 	%f55, [%rd11+4];
	fma.rn.f32 	%f56, %f55, %f55, %f54;
	ld.global.nc.f32 	%f57, [%rd11+8];
	fma.rn.f32 	%f58, %f57, %f57, %f56;
	ld.global.nc.f32 	%f59, [%rd11+12];
	fma.rn.f32 	%f60, %f59, %f59, %f58;
	ld.global.nc.f32 	%f61, [%rd11+16];
	fma.rn.f32 	%f62, %f61, %f61, %f60;
	ld.global.nc.f32 	%f63, [%rd11+20];
	fma.rn.f32 	%f64, %f63, %f63, %f62;
	ld.global.nc.f32 	%f65, [%rd11+24];
	fma.rn.f32 	%f66, %f65, %f65, %f64;
	ld.global.nc.f32 	%f67, [%rd11+28];
	fma.rn.f32 	%f145, %f67, %f67, %f66;
	add.s32 	%r58, %r58, 8;
$L__BB0_8:
	setp.eq.s32 	%p7, %r11, 0;
	@%p7 bra 	$L__BB0_14;
	and.b32  	%r14, %r44, 3;
	setp.lt.u32 	%p8, %r11, 4;
	@%p8 bra 	$L__BB0_11;
	add.s32 	%r51, %r58, %r2;
	mul.wide.s32 	%rd12, %r51, 4;
	add.s64 	%rd13, %rd2, %rd12;
	ld.global.nc.f32 	%f69, [%rd13];
	fma.rn.f32 	%f70, %f69, %f69, %f145;
	ld.global.nc.f32 	%f71, [%rd13+4];
	fma.rn.f32 	%f72, %f71, %f71, %f70;
	ld.global.nc.f32 	%f73, [%rd13+8];
	fma.rn.f32 	%f74, %f73, %f73, %f72;
	ld.global.nc.f32 	%f75, [%rd13+12];
	fma.rn.f32 	%f145, %f75, %f75, %f74;
	add.s32 	%r58, %r58, 4;
$L__BB0_11:
	setp.eq.s32 	%p9, %r14, 0;
	@%p9 bra 	$L__BB0_14;
	add.s32 	%r61, %r58, %r2;
	neg.s32 	%r60, %r14;
$L__BB0_13:
	.pragma "nounroll";
	mul.wide.s32 	%rd14, %r61, 4;
	add.s64 	%rd15, %rd2, %rd14;
	ld.global.nc.f32 	%f76, [%rd15];
	fma.rn.f32 	%f145, %f76, %f76, %f145;
	add.s32 	%r61, %r61, 1;
	add.s32 	%r60, %r60, 1;
	setp.ne.s32 	%p10, %r60, 0;
	@%p10 bra 	$L__BB0_13;
$L__BB0_14:
	setp.leu.f32 	%p11, %f145, %f16;
	setp.leu.f32 	%p12, %f145, 0f322BCC77;
	mov.f32 	%f146, 0f3F800000;
	or.pred  	%p13, %p11, %p12;
	@%p13 bra 	$L__BB0_16;
	div.rn.f32 	%f78, %f16, %f145;
	sqrt.rn.f32 	%f146, %f78;
$L__BB0_16:
	setp.lt.s32 	%p14, %r44, 1;
	@%p14 bra 	$L__BB0_29;
	mul.lo.s32 	%r23, %r44, %r1;
	and.b32  	%r24, %r44, 15;
	setp.lt.u32 	%p15, %r44, 16;
	mov.b32 	%r65, 0;
	@%p15 bra 	$L__BB0_20;
	and.b32  	%r65, %r44, 2147483632;
	neg.s32 	%r63, %r65;
	add.s64 	%rd4, %rd2, 32;
	add.s64 	%rd5, %rd1, 32;
	mov.u32 	%r62, %r23;
$L__BB0_19:
	.pragma "nounroll";
	mul.wide.s32 	%rd16, %r62, 4;
	add.s64 	%rd17, %rd4, %rd16;
	add.s64 	%rd18, %rd5, %rd16;
	ld.global.nc.f32 	%f79, [%rd17+-32];
	mul.f32 	%f80, %f146, %f79;
	st.global.f32 	[%rd18+-32], %f80;
	ld.global.nc.f32 	%f81, [%rd17+-28];
	mul.f32 	%f82, %f146, %f81;
	st.global.f32 	[%rd18+-28], %f82;
	ld.global.nc.f32 	%f83, [%rd17+-24];
	mul.f32 	%f84, %f146, %f83;
	st.global.f32 	[%rd18+-24], %f84;
	ld.global.nc.f32 	%f85, [%rd17+-20];
	mul.f32 	%f86, %f146, %f85;
	st.global.f32 	[%rd18+-20], %f86;
	ld.global.nc.f32 	%f87, [%rd17+-16];
	mul.f32 	%f88, %f146, %f87;
	st.global.f32 	[%rd18+-16], %f88;
	ld.global.nc.f32 	%f89, [%rd17+-12];
	mul.f32 	%f90, %f146, %f89;
	st.global.f32 	[%rd18+-12], %f90;
	ld.global.nc.f32 	%f91, [%rd17+-8];
	mul.f32 	%f92, %f146, %f91;
	st.global.f32 	[%rd18+-8], %f92;
	ld.global.nc.f32 	%f93, [%rd17+-4];
	mul.f32 	%f94, %f146, %f93;
	st.global.f32 	[%rd18+-4], %f94;
	ld.global.nc.f32 	%f95, [%rd17];
	mul.f32 	%f96, %f146, %f95;
	st.global.f32 	[%rd18], %f96;
	ld.global.nc.f32 	%f97, [%rd17+4];
	mul.f32 	%f98, %f146, %f97;
	st.global.f32 	[%rd18+4], %f98;
	ld.global.nc.f32 	%f99, [%rd17+8];
	mul.f32 	%f100, %f146, %f99;
	st.global.f32 	[%rd18+8], %f100;
	ld.global.nc.f32 	%f101, [%rd17+12];
	mul.f32 	%f102, %f146, %f101;
	st.global.f32 	[%rd18+12], %f102;
	ld.global.nc.f32 	%f103, [%rd17+16];
	mul.f32 	%f104, %f146, %f103;
	st.global.f32 	[%rd18+16], %f104;
	ld.global.nc.f32 	%f105, [%rd17+20];
	mul.f32 	%f106, %f146, %f105;
	st.global.f32 	[%rd18+20], %f106;
	ld.global.nc.f32 	%f107, [%rd17+24];
	mul.f32 	%f108, %f146, %f107;
	st.global.f32 	[%rd18+24], %f108;
	ld.global.nc.f32 	%f109, [%rd17+28];
	mul.f32 	%f110, %f146, %f109;
	st.global.f32 	[%rd18+28], %f110;
	add.s32 	%r63, %r63, 16;
	add.s32 	%r62, %r62, 16;
	setp.ne.s32 	%p16, %r63, 0;
	@%p16 bra 	$L__BB0_19;
$L__BB0_20:
	setp.eq.s32 	%p17, %r24, 0;
	@%p17 bra 	$L__BB0_29;
	and.b32  	%r32, %r44, 7;
	setp.lt.u32 	%p18, %r24, 8;
	@%p18 bra 	$L__BB0_23;
	add.s32 	%r53, %r65, %r23;
	mul.wide.s32 	%rd19, %r53, 4;
	add.s64 	%rd20, %rd2, %rd19;
	ld.global.nc.f32 	%f111, [%rd20];
	mul.f32 	%f112, %f146, %f111;
	add.s64 	%rd21, %rd1, %rd19;
	st.global.f32 	[%rd21], %f112;
	ld.global.nc.f32 	%f113, [%rd20+4];
	mul.f32 	%f114, %f146, %f113;
	st.global.f32 	[%rd21+4], %f114;
	ld.global.nc.f32 	%f115, [%rd20+8];
	mul.f32 	%f116, %f146, %f115;
	st.global.f32 	[%rd21+8], %f116;
	ld.global.nc.f32 	%f117, [%rd20+12];
	mul.f32 	%f118, %f146, %f117;
	st.global.f32 	[%rd21+12], %f118;
	ld.global.nc.f32 	%f119, [%rd20+16];
	mul.f32 	%f120, %f146, %f119;
	st.global.f32 	[%rd21+16], %f120;
	ld.global.nc.f32 	%f121, [%rd20+20];
	mul.f32 	%f122, %f146, %f121;
	st.global.f32 	[%rd21+20], %f122;
	ld.global.nc.f32 	%f123, [%rd20+24];
	mul.f32 	%f124, %f146, %f123;
	st.global.f32 	[%rd21+24], %f124;
	ld.global.nc.f32 	%f125, [%rd20+28];
	mul.f32 	%f126, %f146, %f125;
	st.global.f32 	[%rd21+28], %f126;
	add.s32 	%r65, %r65, 8;
$L__BB0_23:
	setp.eq.s32 	%p19, %r32, 0;
	@%p19 bra 	$L__BB0_29;
	and.b32  	%r35, %r44, 3;
	setp.lt.u32 	%p20, %r32, 4;
	@%p20 bra 	$L__BB0_26;
	add.s32 	%r54, %r65, %r23;
	mul.wide.s32 	%rd22, %r54, 4;
	add.s64 	%rd23, %rd2, %rd22;
	ld.global.nc.f32 	%f127, [%rd23];
	mul.f32 	%f128, %f146, %f127;
	add.s64 	%rd24, %rd1, %rd22;
	st.global.f32 	[%rd24], %f128;
	ld.global.nc.f32 	%f129, [%rd23+4];
	mul.f32 	%f130, %f146, %f129;
	st.global.f32 	[%rd24+4], %f130;
	ld.global.nc.f32 	%f131, [%rd23+8];
	mul.f32 	%f132, %f146, %f131;
	st.global.f32 	[%rd24+8], %f132;
	ld.global.nc.f32 	%f133, [%rd23+12];
	mul.f32 	%f134, %f146, %f133;
	st.global.f32 	[%rd24+12], %f134;
	add.s32 	%r65, %r65, 4;
$L__BB0_26:
	setp.eq.s32 	%p21, %r35, 0;
	@%p21 bra 	$L__BB0_29;
	add.s32 	%r68, %r65, %r23;
	neg.s32 	%r67, %r35;
$L__BB0_28:
	.pragma "nounroll";
	mul.wide.s32 	%rd25, %r68, 4;
	add.s64 	%rd26, %rd1, %rd25;
	add.s64 	%rd27, %rd2, %rd25;
	ld.global.nc.f32 	%f135, [%rd27];
	mul.f32 	%f136, %f146, %f135;
	st.global.f32 	[%rd26], %f136;
	add.s32 	%r68, %r68, 1;
	add.s32 	%r67, %r67, 1;
	setp.ne.s32 	%p22, %r67, 0;
	@%p22 bra 	$L__BB0_28;
$L__BB0_29:
	ret;

}
	// .globl	_Z36enforce_momentum_conservation_kernelPKfPfiiii
.visible .entry _Z36enforce_momentum_conservation_kernelPKfPfiiii(
	.param .u64 .ptr .align 1 _Z36enforce_momentum_conservation_kernelPKfPfiiii_param_0,
	.param .u64 .ptr .align 1 _Z36enforce_momentum_conservation_kernelPKfPfiiii_param_1,
	.param .u32 _Z36enforce_momentum_conservation_kernelPKfPfiiii_param_2,
	.param .u32 _Z36enforce_momentum_conservation_kernelPKfPfiiii_param_3,
	.param .u32 _Z36enforce_momentum_conservation_kernelPKfPfiiii_param_4,
	.param .u32 _Z36enforce_momentum_conservation_kernelPKfPfiiii_param_5
)
{
	.reg .pred 	%p<35>;
	.reg .b32 	%r<92>;
	.reg .b32 	%f<30>;
	.reg .b64 	%rd<37>;

	ld.param.u64 	%rd7, [_Z36enforce_momentum_conservation_kernelPKfPfiiii_param_0];
	ld.param.u64 	%rd8, [_Z36enforce_momentum_conservation_kernelPKfPfiiii_param_1];
	ld.param.u32 	%r41, [_Z36enforce_momentum_conservation_kernelPKfPfiiii_param_2];
	ld.param.u32 	%r38, [_Z36enforce_momentum_conservation_kernelPKfPfiiii_param_3];
	ld.param.u32 	%r39, [_Z36enforce_momentum_conservation_kernelPKfPfiiii_param_4];
	ld.param.u32 	%r40, [_Z36enforce_momentum_conservation_kernelPKfPfiiii_param_5];
	cvta.to.global.u64 	%rd1, %rd7;
	cvta.to.global.u64 	%rd2, %rd8;
	mov.u32 	%r42, %ctaid.x;
	mov.u32 	%r43, %ntid.x;
	mov.u32 	%r44, %tid.x;
	mad.lo.s32 	%r1, %r42, %r43, %r44;
	setp.ge.s32 	%p1, %r1, %r41;
	@%p1 bra 	$L__BB1_55;
	setp.lt.s32 	%p2, %r38, 1;
	@%p2 bra 	$L__BB1_14;
	mul.lo.s32 	%r2, %r38, %r1;
	and.b32  	%r3, %r38, 15;
	setp.lt.u32 	%p3, %r38, 16;
	mov.b32 	%r81, 0;
	@%p3 bra 	$L__BB1_5;
	and.b32  	%r81, %r38, 2147483632;
	neg.s32 	%r87, %r81;
	add.s64 	%rd3, %rd1, 32;
	add.s64 	%rd4, %rd2, 32;
	mov.u32 	%r86, %r2;
$L__BB1_4:
	.pragma "nounroll";
	mul.wide.s32 	%rd9, %r86, 4;
	add.s64 	%rd10, %rd3, %rd9;
	add.s64 	%rd11, %rd4, %rd9;
	ld.global.nc.f32 	%f1, [%rd10+-32];
	st.global.f32 	[%rd11+-32], %f1;
	ld.global.nc.f32 	%f2, [%rd10+-28];
	st.global.f32 	[%rd11+-28], %f2;
	ld.global.nc.f32 	%f3, [%rd10+-24];
	st.global.f32 	[%rd11+-24], %f3;
	ld.global.nc.f32 	%f4, [%rd10+-20];
	st.global.f32 	[%rd11+-20], %f4;
	ld.global.nc.f32 	%f5, [%rd10+-16];
	st.global.f32 	[%rd11+-16], %f5;
	ld.global.nc.f32 	%f6, [%rd10+-12];
	st.global.f32 	[%rd11+-12], %f6;
	ld.global.nc.f32 	%f7, [%rd10+-8];
	st.global.f32 	[%rd11+-8], %f7;
	ld.global.nc.f32 	%f8, [%rd10+-4];
	st.global.f32 	[%rd11+-4], %f8;
	ld.global.nc.f32 	%f9, [%rd10];
	st.global.f32 	[%rd11], %f9;
	ld.global.nc.f32 	%f10, [%rd10+4];
	st.global.f32 	[%rd11+4], %f10;
	ld.global.nc.f32 	%f11, [%rd10+8];
	st.global.f32 	[%rd11+8], %f11;
	ld.global.nc.f32 	%f12, [%rd10+12];
	st.global.f32 	[%rd11+12], %f12;
	ld.global.nc.f32 	%f13, [%rd10+16];
	st.global.f32 	[%rd11+16], %f13;
	ld.global.nc.f32 	%f14, [%rd10+20];
	st.global.f32 	[%rd11+20], %f14;
	ld.global.nc.f32 	%f15, [%rd10+24];
	st.global.f32 	[%rd11+24], %f15;
	ld.global.nc.f32 	%f16, [%rd10+28];
	st.global.f32 	[%rd11+28], %f16;
	add.s32 	%r87, %r87, 16;
	add.s32 	%r86, %r86, 16;
	setp.eq.s32 	%p4, %r87, 0;
	@%p4 bra 	$L__BB1_5;
	bra.uni 	$L__BB1_4;
$L__BB1_5:
	setp.eq.s32 	%p5, %r3, 0;
	@%p5 bra 	$L__BB1_14;
	and.b32  	%r7, %r38, 7;
	setp.lt.u32 	%p6, %r3, 8;
	@%p6 bra 	$L__BB1_8;
	add.s32 	%r46, %r81, %r2;
	mul.wide.s32 	%rd12, %r46, 4;
	add.s64 	%rd13, %rd1, %rd12;
	ld.global.nc.f32 	%f17, [%rd13];
	add.s64 	%rd14, %rd2, %rd12;
	st.global.f32 	[%rd14], %f17;
	ld.global.nc.f32 	%f18, [%rd13+4];
	st.global.f32 	[%rd14+4], %f18;
	ld.global.nc.f32 	%f19, [%rd13+8];
	st.global.f32 	[%rd14+8], %f19;
	ld.global.nc.f32 	%f20, [%rd13+12];
	st.global.f32 	[%rd14+12], %f20;
	ld.global.nc.f32 	%f21, [%rd13+16];
	st.global.f32 	[%rd14+16], %f21;
	ld.global.nc.f32 	%f22, [%rd13+20];
	st.global.f32 	[%rd14+20], %f22;
	ld.global.nc.f32 	%f23, [%rd13+24];
	st.global.f32 	[%rd14+24], %f23;
	ld.global.nc.f32 	%f24, [%rd13+28];
	st.global.f32 	[%rd14+28], %f24;
	add.s32 	%r81, %r81, 8;
$L__BB1_8:
	setp.eq.s32 	%p7, %r7, 0;
	@%p7 bra 	$L__BB1_14;
	and.b32  	%r10, %r38, 3;
	setp.lt.u32 	%p8, %r7, 4;
	@%p8 bra 	$L__BB1_11;
	add.s32 	%r47, %r81, %r2;
	mul.wide.s32 	%rd15, %r47, 4;
	add.s64 	%rd16, %rd1, %rd15;
	ld.global.nc.f32 	%f25, [%rd16];
	add.s64 	%rd17, %rd2, %rd15;
	st.global.f32 	[%rd17], %f25;
	ld.global.nc.f32 	%f26, [%rd16+4];
	st.global.f32 	[%rd17+4], %f26;
	ld.global.nc.f32 	%f27, [%rd16+8];
	st.global.f32 	[%rd17+8], %f27;
	ld.global.nc.f32 	%f28, [%rd16+12];
	st.global.f32 	[%rd17+12], %f28;
	add.s32 	%r81, %r81, 4;
$L__BB1_11:
	setp.eq.s32 	%p9, %r10, 0;
	@%p9 bra 	$L__BB1_14;
	add.s32 	%r85, %r81, %r2;
	neg.s32 	%r84, %r10;
$L__BB1_13:
	.pragma "nounroll";
	mul.wide.s32 	%rd18, %r85, 4;
	add.s64 	%rd19, %rd2, %rd18;
	add.s64 	%rd20, %rd1, %rd18;
	ld.global.nc.f32 	%f29, [%rd20];
	st.global.f32 	[%rd19], %f29;
	add.s32 	%r85, %r85, 1;
	add.s32 	%r84, %r84, 1;
	setp.ne.s32 	%p10, %r84, 0;
	@%p10 bra 	$L__BB1_13;
$L__BB1_14:
	setp.lt.s32 	%p11, %r40, 1;
	@%p11 bra 	$L__BB1_55;
	mul.lo.s32 	%r19, %r38, %r1;
	and.b32  	%r20, %r40, 7;
	setp.lt.u32 	%p12, %r40, 8;
	mov.b32 	%r89, 0;
	@%p12 bra 	$L__BB1_34;
	and.b32  	%r89, %r40, 2147483640;
	mov.b32 	%r88, 0;
$L__BB1_17:
	.pragma "nounroll";
	add.s32 	%r27, %r88, %r39;
	setp.ge.s32 	%p13, %r27, %r38;
	add.s32 	%r50, %r27, %r19;
	mul.wide.s32 	%rd21, %r50, 4;
	add.s64 	%rd5, %rd2, %rd21;
	@%p13 bra 	$L__BB1_19;
	mov.b32 	%r51, 0;
	st.global.u32 	[%rd5], %r51;
$L__BB1_19:
	add.s32 	%r52, %r27, 1;
	setp.ge.s32 	%p14, %r52, %r38;
	@%p14 bra 	$L__BB1_21;
	mov.b32 	%r53, 0;
	st.global.u32 	[%rd5+4], %r53;
$L__BB1_21:
	add.s32 	%r54, %r27, 2;
	setp.ge.s32 	%p15, %r54, %r38;
	@%p15 bra 	$L__BB1_23;
	mov.b32 	%r55, 0;
	st.global.u32 	[%rd5+8], %r55;
$L__BB1_23:
	add.s32 	%r56, %r27, 3;
	setp.ge.s32 	%p16, %r56, %r38;
	@%p16 bra 	$L__BB1_25;
	mov.b32 	%r57, 0;
	st.global.u32 	[%rd5+12], %r57;
$L__BB1_25:
	add.s32 	%r58, %r27, 4;
	setp.ge.s32 	%p17, %r58, %r38;
	@%p17 bra 	$L__BB1_27;
	mov.b32 	%r59, 0;
	st.global.u32 	[%rd5+16], %r59;
$L__BB1_27:
	add.s32 	%r60, %r27, 5;
	setp.ge.s32 	%p18, %r60, %r38;
	@%p18 bra 	$L__BB1_29;
	mov.b32 	%r61, 0;
	st.global.u32 	[%rd5+20], %r61;
$L__BB1_29:
	add.s32 	%r62, %r27, 6;
	setp.ge.s32 	%p19, %r62, %r38;
	@%p19 bra 	$L__BB1_31;
	mov.b32 	%r63, 0;
	st.global.u32 	[%rd5+24], %r63;
$L__BB1_31:
	add.s32 	%r64, %r27, 7;
	setp.ge.s32 	%p20, %r64, %r38;
	@%p20 bra 	$L__BB1_33;
	mov.b32 	%r65, 0;
	st.global.u32 	[%rd5+28], %r65;
$L__BB1_33:
	add.s32 	%r88, %r88, 8;
	setp.ne.s32 	%p21, %r88, %r89;
	@%p21 bra 	$L__BB1_17;
$L__BB1_34:
	setp.eq.s32 	%p22, %r20, 0;
	@%p22 bra 	$L__BB1_55;
	and.b32  	%r30, %r40, 3;
	setp.lt.u32 	%p23, %r20, 4;
	@%p23 bra 	$L__BB1_45;
	add.s32 	%r31, %r89, %r39;
	setp.ge.s32 	%p24, %r31, %r38;
	@%p24 bra 	$L__BB1_38;
	add.s32 	%r66, %r31, %r19;
	mul.wide.s32 	%rd22, %r66, 4;
	add.s64 	%rd23, %rd2, %rd22;
	mov.b32 	%r67, 0;
	st.global.u32 	[%rd23], %r67;
$L__BB1_38:
	add.s32 	%r68, %r31, 1;
	setp.ge.s32 	%p25, %r68, %r38;
	cvt.s64.s32 	%rd24, %r19;
	cvt.s64.s32 	%rd25, %r31;
	add.s64 	%rd26, %rd25, %rd24;
	shl.b64 	%rd27, %rd26, 2;
	add.s64 	%rd6, %rd2, %rd27;
	@%p25 bra 	$L__BB1_40;
	mov.b32 	%r69, 0;
	st.global.u32 	[%rd6+4], %r69;
$L__BB1_40:
	add.s32 	%r70, %r31, 2;
	setp.ge.s32 	%p26, %r70, %r38;
	@%p26 bra 	$L__BB1_42;
	mov.b32 	%r71, 0;
	st.global.u32 	[%rd6+8], %r71;
$L__BB1_42:
	add.s32 	%r72, %r31, 3;
	setp.ge.s32 	%p27, %r72, %r38;
	@%p27 bra 	$L__BB1_44;
	mov.b32 	%r73, 0;
	st.global.u32 	[%rd6+12], %r73;
$L__BB1_44:
	add.s32 	%r89, %r89, 4;
$L__BB1_45:
	setp.eq.s32 	%p28, %r30, 0;
	@%p28 bra 	$L__BB1_55;
	setp.eq.s32 	%p29, %r30, 1;
	@%p29 bra 	$L__BB1_52;
	add.s32 	%r34, %r89, %r39;
	setp.ge.s32 	%p30, %r34, %r38;
	@%p30 bra 	$L__BB1_49;
	add.s32 	%r74, %r34, %r19;
	mul.wide.s32 	%rd28, %r74, 4;
	add.s64 	%rd29, %rd2, %rd28;
	mov.b32 	%r75, 0;
	st.global.u32 	[%rd29], %r75;
$L__BB1_49:
	add.s32 	%r76, %r34, 1;
	setp.ge.s32 	%p31, %r76, %r38;
	@%p31 bra 	$L__BB1_51;
	cvt.s64.s32 	%rd30, %r19;
	cvt.s64.s32 	%rd31, %r34;
	add.s64 	%rd32, %rd31, %rd30;
	shl.b64 	%rd33, %rd32, 2;
	add.s64 	%rd34, %rd2, %rd33;
	mov.b32 	%r77, 0;
	st.global.u32 	[%rd34+4], %r77;
$L__BB1_51:
	add.s32 	%r89, %r89, 2;
$L__BB1_52:
	and.b32  	%r78, %r40, 1;
	setp.eq.b32 	%p32, %r78, 1;
	not.pred 	%p33, %p32;
	@%p33 bra 	$L__BB1_55;
	add.s32 	%r37, %r89, %r39;
	setp.ge.s32 	%p34, %r37, %r38;
	@%p34 bra 	$L__BB1_55;
	add.s32 	%r79, %r37, %r19;
	mul.wide.s32 	%rd35, %r79, 4;
	add.s64 	%rd36, %rd2, %rd35;
	mov.b32 	%r80, 0;
	st.global.u32 	[%rd36], %r80;
$L__BB1_55:
	ret;

}
	// .globl	_Z34enforce_physics_constraints_kernelPKfPfiiff
.visible .entry _Z34enforce_physics_constraints_kernelPKfPfiiff(
	.param .u64 .ptr .align 1 _Z34enforce_physics_constraints_kernelPKfPfiiff_param_0,
	.param .u64 .ptr .align 1 _Z34enforce_physics_constraints_kernelPKfPfiiff_param_1,
	.param .u32 _Z34enforce_physics_constraints_kernelPKfPfiiff_param_2,
	.param .u32 _Z34enforce_physics_constraints_kernelPKfPfiiff_param_3,
	.param .f32 _Z34enforce_physics_constraints_kernelPKfPfiiff_param_4,
	.param .f32 _Z34enforce_physics_constraints_kernelPKfPfiiff_param_5
)
{
	.reg .pred 	%p<31>;
	.reg .b32 	%r<76>;
	.reg .b32 	%f<157>;
	.reg .b64 	%rd<28>;

	ld.param.u64 	%rd6, [_Z34enforce_physics_constraints_kernelPKfPfiiff_param_0];
	ld.param.u64 	%rd7, [_Z34enforce_physics_constraints_kernelPKfPfiiff_param_1];
	ld.param.u32 	%r49, [_Z34enforce_physics_constraints_kernelPKfPfiiff_param_2];
	ld.param.u32 	%r48, [_Z34enforce_physics_constraints_kernelPKfPfiiff_param_3];
	ld.param.f32 	%f16, [_Z34enforce_physics_constraints_kernelPKfPfiiff_param_4];
	cvta.to.global.u64 	%rd1, %rd7;
	cvta.to.global.u64 	%rd2, %rd6;
	mov.u32 	%r50, %ctaid.x;
	mov.u32 	%r51, %ntid.x;
	mov.u32 	%r52, %tid.x;
	mad.lo.s32 	%r1, %r50, %r51, %r52;
	setp.ge.s32 	%p1, %r1, %r49;
	@%p1 bra 	$L__BB2_29;
	setp.lt.s32 	%p2, %r48, 1;
	mov.f32 	%f155, 0f00000000;
	@%p2 bra 	$L__BB2_14;
	mul.lo.s32 	%r2, %r48, %r1;
	and.b32  	%r3, %r48, 15;
	setp.lt.u32 	%p3, %r48, 16;
	mov.f32 	%f155, 0f00000000;
	mov.b32 	%r63, 0;
	@%p3 bra 	$L__BB2_5;
	and.b32  	%r63, %r48, 2147483632;
	neg.s32 	%r61, %r63;
	add.s64 	%rd3, %rd2, 32;
	mov.f32 	%f155, 0f00000000;
	mov.u32 	%r60, %r2;
$L__BB2_4:
	.pragma "nounroll";
	mul.wide.s32 	%rd8, %r60, 4;
	add.s64 	%rd9, %rd3, %rd8;
	ld.global.nc.f32 	%f21, [%rd9+-32];
	fma.rn.f32 	%f22, %f21, %f21, %f155;
	ld.global.nc.f32 	%f23, [%rd9+-28];
	fma.rn.f32 	%f24, %f23, %f23, %f22;
	ld.global.nc.f32 	%f25, [%rd9+-24];
	fma.rn.f32 	%f26, %f25, %f25, %f24;
	ld.global.nc.f32 	%f27, [%rd9+-20];
	fma.rn.f32 	%f28, %f27, %f27, %f26;
	ld.global.nc.f32 	%f29, [%rd9+-16];
	fma.rn.f32 	%f30, %f29, %f29, %f28;
	ld.global.nc.f32 	%f31, [%rd9+-12];
	fma.rn.f32 	%f32, %f31, %f31, %f30;
	ld.global.nc.f32 	%f33, [%rd9+-8];
	fma.rn.f32 	%f34, %f33, %f33, %f32;
	ld.global.nc.f32 	%f35, [%rd9+-4];
	fma.rn.f32 	%f36, %f35, %f35, %f34;
	ld.global.nc.f32 	%f37, [%rd9];
	fma.rn.f32 	%f38, %f37, %f37, %f36;
	ld.global.nc.f32 	%f39, [%rd9+4];
	fma.rn.f32 	%f40, %f39, %f39, %f38;
	ld.global.nc.f32 	%f41, [%rd9+8];
	fma.rn.f32 	%f42, %f41, %f41, %f40;
	ld.global.nc.f32 	%f43, [%rd9+12];
	fma.rn.f32 	%f44, %f43, %f43, %f42;
	ld.global.nc.f32 	%f45, [%rd9+16];
	fma.rn.f32 	%f46, %f45, %f45, %f44;
	ld.global.nc.f32 	%f47, [%rd9+20];
	fma.rn.f32 	%f48, %f47, %f47, %f46;
	ld.global.nc.f32 	%f49, [%rd9+24];
	fma.rn.f32 	%f50, %f49, %f49, %f48;
	ld.global.nc.f32 	%f51, [%rd9+28];
	fma.rn.f32 	%f155, %f51, %f51, %f50;
	add.s32 	%r61, %r61, 16;
	add.s32 	%r60, %r60, 16;
	setp.ne.s32 	%p4, %r61, 0;
	@%p4 bra 	$L__BB2_4;
$L__BB2_5:
	setp.eq.s32 	%p5, %r3, 0;
	@%p5 bra 	$L__BB2_14;
	and.b32  	%r11, %r48, 7;
	setp.lt.u32 	%p6, %r3, 8;
	@%p6 bra 	$L__BB2_8;
	add.s32 	%r54, %r63, %r2;
	mul.wide.s32 	%rd10, %r54, 4;
	add.s64 	%rd11, %rd2, %rd10;
	ld.global.nc.f32 	%f53, [%rd11];
	fma.rn.f32 	%f54, %f53, %f53, %f155;
	ld.global.nc.f32 	%f55, [%rd11+4];
	fma.rn.f32 	%f56, %f55, %f55, %f54;
	ld.global.nc.f32 	%f57, [%rd11+8];
	fma.rn.f32 	%f58, %f57, %f57, %f56;
	ld.global.nc.f32 	%f59, [%rd11+12];
	fma.rn.f32 	%f60, %f59, %f59, %f58;
	ld.global.nc.f32 	%f61, [%rd11+16];
	fma.rn.f32 	%f62, %f61, %f61, %f60;
	ld.global.nc.f32 	%f63, [%rd11+20];
	fma.rn.f32 	%f64, %f63, %f63, %f62;
	ld.global.nc.f32 	%f65, [%rd11+24];
	fma.rn.f32 	%f66, %f65, %f65, %f64;
	ld.global.nc.f32 	%f67, [%rd11+28];
	fma.rn.f32 	%f155, %f67, %f67, %f66;
	add.s32 	%r63, %r63, 8;
$L__BB2_8:
	setp.eq.s32 	%p7, %r11, 0;
	@%p7 bra 	$L__BB2_14;
	and.b32  	%r14, %r48, 3;
	setp.lt.u32 	%p8, %r11, 4;
	@%p8 bra 	$L__BB2_11;
	add.s32 	%r55, %r63, %r2;
	mul.wide.s32 	%rd12, %r55, 4;
	add.s64 	%rd13, %rd2, %rd12;
	ld.global.nc.f32 	%f69, [%rd13];
	fma.rn.f32 	%f70, %f69, %f69, %f155;
	ld.global.nc.f32 	%f71, [%rd13+4];
	fma.rn.f32 	%f72, %f71, %f71, %f70;
	ld.global.nc.f32 	%f73, [%rd13+8];
	fma.rn.f32 	%f74, %f73, %f73, %f72;
	ld.global.nc.f32 	%f75, [%rd13+12];
	fma.rn.f32 	%f155, %f75, %f75, %f74;
	add.s32 	%r63, %r63, 4;
$L__BB2_11:
	setp.eq.s32 	%p9, %r14, 0;
	@%p9 bra 	$L__BB2_14;
	add.s32 	%r66, %r63, %r2;
	neg.s32 	%r65, %r14;
$L__BB2_13:
	.pragma "nounroll";
	mul.wide.s32 	%rd14, %r66, 4;
	add.s64 	%rd15, %rd2, %rd14;
	ld.global.nc.f32 	%f76, [%rd15];
	fma.rn.f32 	%f155, %f76, %f76, %f155;
	add.s32 	%r66, %r66, 1;
	add.s32 	%r65, %r65, 1;
	setp.ne.s32 	%p10, %r65, 0;
	@%p10 bra 	$L__BB2_13;
$L__BB2_14:
	setp.leu.f32 	%p11, %f155, %f16;
	setp.leu.f32 	%p12, %f155, 0f322BCC77;
	mov.f32 	%f156, 0f3F800000;
	or.pred  	%p13, %p11, %p12;
	@%p13 bra 	$L__BB2_16;
	div.rn.f32 	%f78, %f16, %f155;
	sqrt.rn.f32 	%f156, %f78;
$L__BB2_16:
	setp.lt.s32 	%p14, %r48, 1;
	@%p14 bra 	$L__BB2_29;
	mul.lo.s32 	%r23, %r48, %r1;
	and.b32  	%r24, %r48, 15;
	setp.lt.u32 	%p15, %r48, 16;
	mov.b32 	%r71, 0;
	@%p15 bra 	$L__BB2_20;
	and.b32  	%r71, %r48, 2147483632;
	neg.s32 	%r68, %r71;
	add.s64 	%rd4, %rd2, 32;
	add.s64 	%rd5, %rd1, 32;
	mov.b32 	%r69, 0;
	mov.u32 	%r67, %r23;
$L__BB2_19:
	.pragma "nounroll";
	mul.wide.s32 	%rd16, %r67, 4;
	add.s64 	%rd17, %rd4, %rd16;
	add.s64 	%rd18, %rd5, %rd16;
	ld.global.nc.f32 	%f79, [%rd17+-32];
	mul.f32 	%f80, %f156, %f79;
	setp.eq.s32 	%p16, %r69, 0;
	selp.f32 	%f81, 0f00000000, %f80, %p16;
	st.global.f32 	[%rd18+-32], %f81;
	ld.global.nc.f32 	%f82, [%rd17+-28];
	mul.f32 	%f83, %f156, %f82;
	selp.f32 	%f84, 0f00000000, %f83, %p16;
	st.global.f32 	[%rd18+-28], %f84;
	ld.global.nc.f32 	%f85, [%rd17+-24];
	mul.f32 	%f86, %f156, %f85;
	selp.f32 	%f87, 0f00000000, %f86, %p16;
	st.global.f32 	[%rd18+-24], %f87;
	ld.global.nc.f32 	%f88, [%rd17+-20];
	mul.f32 	%f89, %f156, %f88;
	st.global.f32 	[%rd18+-20], %f89;
	ld.global.nc.f32 	%f90, [%rd17+-16];
	mul.f32 	%f91, %f156, %f90;
	st.global.f32 	[%rd18+-16], %f91;
	ld.global.nc.f32 	%f92, [%rd17+-12];
	mul.f32 	%f93, %f156, %f92;
	st.global.f32 	[%rd18+-12], %f93;
	ld.global.nc.f32 	%f94, [%rd17+-8];
	mul.f32 	%f95, %f156, %f94;
	st.global.f32 	[%rd18+-8], %f95;
	ld.global.nc.f32 	%f96, [%rd17+-4];
	mul.f32 	%f97, %f156, %f96;
	st.global.f32 	[%rd18+-4], %f97;
	ld.global.nc.f32 	%f98, [%rd17];
	mul.f32 	%f99, %f156, %f98;
	st.global.f32 	[%rd18], %f99;
	ld.global.nc.f32 	%f100, [%rd17+4];
	mul.f32 	%f101, %f156, %f100;
	st.global.f32 	[%rd18+4], %f101;
	ld.global.nc.f32 	%f102, [%rd17+8];
	mul.f32 	%f103, %f156, %f102;
	st.global.f32 	[%rd18+8], %f103;
	ld.global.nc.f32 	%f104, [%rd17+12];
	mul.f32 	%f105, %f156, %f104;
	st.global.f32 	[%rd18+12], %f105;
	ld.global.nc.f32 	%f106, [%rd17+16];
	mul.f32 	%f107, %f156, %f106;
	st.global.f32 	[%rd18+16], %f107;
	ld.global.nc.f32 	%f108, [%rd17+20];
	mul.f32 	%f109, %f156, %f108;
	st.global.f32 	[%rd18+20], %f109;
	ld.global.nc.f32 	%f110, [%rd17+24];
	mul.f32 	%f111, %f156, %f110;
	st.global.f32 	[%rd18+24], %f111;
	ld.global.nc.f32 	%f112, [%rd17+28];
	mul.f32 	%f113, %f156, %f112;
	st.global.f32 	[%rd18+28], %f113;
	add.s32 	%r69, %r69, 16;
	add.s32 	%r68, %r68, 16;
	add.s32 	%r67, %r67, 16;
	setp.ne.s32 	%p17, %r68, 0;
	@%p17 bra 	$L__BB2_19;
$L__BB2_20:
	setp.eq.s32 	%p18, %r24, 0;
	@%p18 bra 	$L__BB2_29;
	and.b32  	%r34, %r48, 7;
	setp.lt.u32 	%p19, %r24, 8;
	@%p19 bra 	$L__BB2_23;
	add.s32 	%r58, %r71, %r23;
	mul.wide.s32 	%rd19, %r58, 4;
	add.s64 	%rd20, %rd2, %rd19;
	ld.global.nc.f32 	%f114, [%rd20];
	mul.f32 	%f115, %f156, %f114;
	setp.lt.u32 	%p20, %r71, 3;
	selp.f32 	%f116, 0f00000000, %f115, %p20;
	add.s64 	%rd21, %rd1, %rd19;
	st.global.f32 	[%rd21], %f116;
	ld.global.nc.f32 	%f117, [%rd20+4];
	mul.f32 	%f118, %f156, %f117;
	setp.lt.u32 	%p21, %r71, 2;
	selp.f32 	%f119, 0f00000000, %f118, %p21;
	st.global.f32 	[%rd21+4], %f119;
	ld.global.nc.f32 	%f120, [%rd20+8];
	mul.f32 	%f121, %f156, %f120;
	setp.eq.s32 	%p22, %r71, 0;
	selp.f32 	%f122, 0f00000000, %f121, %p22;
	st.global.f32 	[%rd21+8], %f122;
	ld.global.nc.f32 	%f123, [%rd20+12];
	mul.f32 	%f124, %f156, %f123;
	st.global.f32 	[%rd21+12], %f124;
	ld.global.nc.f32 	%f125, [%rd20+16];
	mul.f32 	%f126, %f156, %f125;
	st.global.f32 	[%rd21+16], %f126;
	ld.global.nc.f32 	%f127, [%rd20+20];
	mul.f32 	%f128, %f156, %f127;
	st.global.f32 	[%rd21+20], %f128;
	ld.global.nc.f32 	%f129, [%rd20+24];
	mul.f32 	%f130, %f156, %f129;
	st.global.f32 	[%rd21+24], %f130;
	ld.global.nc.f32 	%f131, [%rd20+28];
	mul.f32 	%f132, %f156, %f131;
	st.global.f32 	[%rd21+28], %f132;
	add.s32 	%r71, %r71, 8;
$L__BB2_23:
	setp.eq.s32 	%p23, %r34, 0;
	@%p23 bra 	$L__BB2_29;
	and.b32  	%r37, %r48, 3;
	setp.lt.u32 	%p24, %r34, 4;
	@%p24 bra 	$L__BB2_26;
	add.s32 	%r59, %r71, %r23;
	mul.wide.s32 	%rd22, %r59, 4;
	add.s64 	%rd23, %rd2, %rd22;
	ld.global.nc.f32 	%f133, [%rd23];
	mul.f32 	%f134, %f156, %f133;
	setp.lt.u32 	%p25, %r71, 3;
	selp.f32 	%f135, 0f00000000, %f134, %p25;
	add.s64 	%rd24, %rd1, %rd22;
	st.global.f32 	[%rd24], %f135;
	ld.global.nc.f32 	%f136, [%rd23+4];
	mul.f32 	%f137, %f156, %f136;
	setp.lt.u32 	%p26, %r71, 2;
	selp.f32 	%f138, 0f00000000, %f137, %p26;
	st.global.f32 	[%rd24+4], %f138;
	ld.global.nc.f32 	%f139, [%rd23+8];
	mul.f32 	%f140, %f156, %f139;
	setp.eq.s32 	%p27, %r71, 0;
	selp.f32 	%f141, 0f00000000, %f140, %p27;
	st.global.f32 	[%rd24+8], %f141;
	ld.global.nc.f32 	%f142, [%rd23+12];
	mul.f32 	%f143, %f156, %f142;
	st.global.f32 	[%rd24+12], %f143;
	add.s32 	%r71, %r71, 4;
$L__BB2_26:
	setp.eq.s32 	%p28, %r37, 0;
	@%p28 bra 	$L__BB2_29;
	add.s32 	%r74, %r71, %r23;
	neg.s32 	%r73, %r37;
$L__BB2_28:
	.pragma "nounroll";
	mul.wide.s32 	%rd25, %r74, 4;
	add.s64 	%rd26, %rd1, %rd25;
	add.s64 	%rd27, %rd2, %rd25;
	ld.global.nc.f32 	%f144, [%rd27];
	mul.f32 	%f145, %f156, %f144;
	setp.lt.u32 	%p29, %r71, 3;
	selp.f32 	%f146, 0f00000000, %f145, %p29;
	st.global.f32 	[%rd26], %f146;
	add.s32 	%r71, %r71, 1;
	add.s32 	%r74, %r74, 1;
	add.s32 	%r73, %r73, 1;
	setp.ne.s32 	%p30, %r73, 0;
	@%p30 bra 	$L__BB2_28;
$L__BB2_29:
	ret;

}
	// .globl	_Z13matmul_kernelPKfS0_Pfiii
.visible .entry _Z13matmul_kernelPKfS0_Pfiii(
	.param .u64 .ptr .align 1 _Z13matmul_kernelPKfS0_Pfiii_param_0,
	.param .u64 .ptr .align 1 _Z13matmul_kernelPKfS0_Pfiii_param_1,
	.param .u64 .ptr .align 1 _Z13matmul_kernelPKfS0_Pfiii_param_2,
	.param .u32 _Z13matmul_kernelPKfS0_Pfiii_param_3,
	.param .u32 _Z13matmul_kernelPKfS0_Pfiii_param_4,
	.param .u32 _Z13matmul_kernelPKfS0_Pfiii_param_5
)
{
	.reg .pred 	%p<12>;
	.reg .b32 	%r<42>;
	.reg .b32 	%f<111>;
	.reg .b64 	%rd<13>;
	// demoted variable
	.shared .align 4 .b8 _ZZ13matmul_kernelPKfS0_PfiiiE2As[4096];
	// demoted variable
	.shared .align 4 .b8 _ZZ13matmul_kernelPKfS0_PfiiiE2Bs[4096];
	ld.param.u64 	%rd4, [_Z13matmul_kernelPKfS0_Pfiii_param_0];
	ld.param.u64 	%rd5, [_Z13matmul_kernelPKfS0_Pfiii_param_1];
	ld.param.u64 	%rd6, [_Z13matmul_kernelPKfS0_Pfiii_param_2];
	ld.param.u32 	%r23, [_Z13matmul_kernelPKfS0_Pfiii_param_3];
	ld.param.u32 	%r24, [_Z13matmul_kernelPKfS0_Pfiii_param_4];
	ld.param.u32 	%r25, [_Z13matmul_kernelPKfS0_Pfiii_param_5];
	mov.u32 	%r26, %ctaid.y;
	mov.u32 	%r27, %ntid.y;
	mov.u32 	%r39, %tid.y;
	mad.lo.s32 	%r2, %r26, %r27, %r39;
	mov.u32 	%r28, %ctaid.x;
	mov.u32 	%r29, %ntid.x;
	mov.u32 	%r37, %tid.x;
	mad.lo.s32 	%r4, %r28, %r29, %r37;
	setp.lt.s32 	%p1, %r25, 1;
	mov.f32 	%f110, 0f00000000;
	@%p1 bra 	$L__BB3_7;
	add.s32 	%r30, %r25, 31;
	shr.u32 	%r31, %r30, 5;
	shl.b32 	%r32, %r39, 7;
	mov.u32 	%r33, _ZZ13matmul_kernelPKfS0_PfiiiE2As;
	add.s32 	%r5, %r33, %r32;
	shl.b32 	%r34, %r37, 2;
	add.s32 	%r6, %r5, %r34;
	mov.u32 	%r35, _ZZ13matmul_kernelPKfS0_PfiiiE2Bs;
	add.s32 	%r8, %r35, %r34;
	add.s32 	%r7, %r8, %r32;
	neg.s32 	%r41, %r31;
	mad.lo.s32 	%r40, %r39, %r24, %r4;
	shl.b32 	%r11, %r24, 5;
	mad.lo.s32 	%r38, %r25, %r2, %r37;
	cvta.to.global.u64 	%rd1, %rd4;
	cvta.to.global.u64 	%rd2, %rd5;
	mov.f32 	%f110, 0f00000000;
$L__BB3_2:
	setp.ge.s32 	%p2, %r2, %r23;
	mul.wide.s32 	%rd7, %r38, 4;
	add.s64 	%rd3, %rd1, %rd7;
	setp.ge.s32 	%p3, %r37, %r25;
	mov.f32 	%f108, 0f00000000;
	or.pred  	%p4, %p2, %p3;
	@%p4 bra 	$L__BB3_4;
	ld.global.nc.f32 	%f108, [%rd3];
$L__BB3_4:
	setp.ge.s32 	%p5, %r4, %r24;
	st.shared.f32 	[%r6], %f108;
	setp.ge.s32 	%p6, %r39, %r25;
	mov.f32 	%f109, 0f00000000;
	or.pred  	%p7, %p5, %p6;
	@%p7 bra 	$L__BB3_6;
	mul.wide.s32 	%rd8, %r40, 4;
	add.s64 	%rd9, %rd2, %rd8;
	ld.global.nc.f32 	%f109, [%rd9];
$L__BB3_6:
	st.shared.f32 	[%r7], %f109;
	bar.sync 	0;
	ld.shared.f32 	%f12, [%r5];
	ld.shared.f32 	%f13, [%r8];
	fma.rn.f32 	%f14, %f12, %f13, %f110;
	ld.shared.f32 	%f15, [%r5+4];
	ld.shared.f32 	%f16, [%r8+128];
	fma.rn.f32 	%f17, %f15, %f16, %f14;
	ld.shared.f32 	%f18, [%r5+8];
	ld.shared.f32 	%f19, [%r8+256];
	fma.rn.f32 	%f20, %f18, %f19, %f17;
	ld.shared.f32 	%f21, [%r5+12];
	ld.shared.f32 	%f22, [%r8+384];
	fma.rn.f32 	%f23, %f21, %f22, %f20;
	ld.shared.f32 	%f24, [%r5+16];
	ld.shared.f32 	%f25, [%r8+512];
	fma.rn.f32 	%f26, %f24, %f25, %f23;
	ld.shared.f32 	%f27, [%r5+20];
	ld.shared.f32 	%f28, [%r8+640];
	fma.rn.f32 	%f29, %f27, %f28, %f26;
	ld.shared.f32 	%f30, [%r5+24];
	ld.shared.f32 	%f31, [%r8+768];
	fma.rn.f32 	%f32, %f30, %f31, %f29;
	ld.shared.f32 	%f33, [%r5+28];
	ld.shared.f32 	%f34, [%r8+896];
	fma.rn.f32 	%f35, %f33, %f34, %f32;
	ld.shared.f32 	%f36, [%r5+32];
	ld.shared.f32 	%f37, [%r8+1024];
	fma.rn.f32 	%f38, %f36, %f37, %f35;
	ld.shared.f32 	%f39, [%r5+36];
	ld.shared.f32 	%f40, [%r8+1152];
	fma.rn.f32 	%f41, %f39, %f40, %f38;
	ld.shared.f32 	%f42, [%r5+40];
	ld.shared.f32 	%f43, [%r8+1280];
	fma.rn.f32 	%f44, %f42, %f43, %f41;
	ld.shared.f32 	%f45, [%r5+44];
	ld.shared.f32 	%f46, [%r8+1408];
	fma.rn.f32 	%f47, %f45, %f46, %f44;
	ld.shared.f32 	%f48, [%r5+48];
	ld.shared.f32 	%f49, [%r8+1536];
	fma.rn.f32 	%f50, %f48, %f49, %f47;
	ld.shared.f32 	%f51, [%r5+52];
	ld.shared.f32 	%f52, [%r8+1664];
	fma.rn.f32 	%f53, %f51, %f52, %f50;
	ld.shared.f32 	%f54, [%r5+56];
	ld.shared.f32 	%f55, [%r8+1792];
	fma.rn.f32 	%f56, %f54, %f55, %f53;
	ld.shared.f32 	%f57, [%r5+60];
	ld.shared.f32 	%f58, [%r8+1920];
	fma.rn.f32 	%f59, %f57, %f58, %f56;
	ld.shared.f32 	%f60, [%r5+64];
	ld.shared.f32 	%f61, [%r8+2048];
	fma.rn.f32 	%f62, %f60, %f61, %f59;
	ld.shared.f32 	%f63, [%r5+68];
	ld.shared.f32 	%f64, [%r8+2176];
	fma.rn.f32 	%f65, %f63, %f64, %f62;
	ld.shared.f32 	%f66, [%r5+72];
	ld.shared.f32 	%f67, [%r8+2304];
	fma.rn.f32 	%f68, %f66, %f67, %f65;
	ld.shared.f32 	%f69, [%r5+76];
	ld.shared.f32 	%f70, [%r8+2432];
	fma.rn.f32 	%f71, %f69, %f70, %f68;
	ld.shared.f32 	%f72, [%r5+80];
	ld.shared.f32 	%f73, [%r8+2560];
	fma.rn.f32 	%f74, %f72, %f73, %f71;
	ld.shared.f32 	%f75, [%r5+84];
	ld.shared.f32 	%f76, [%r8+2688];
	fma.rn.f32 	%f77, %f75, %f76, %f74;
	ld.shared.f32 	%f78, [%r5+88];
	ld.shared.f32 	%f79, [%r8+2816];
	fma.rn.f32 	%f80, %f78, %f79, %f77;
	ld.shared.f32 	%f81, [%r5+92];
	ld.shared.f32 	%f82, [%r8+2944];
	fma.rn.f32 	%f83, %f81, %f82, %f80;
	ld.shared.f32 	%f84, [%r5+96];
	ld.shared.f32 	%f85, [%r8+3072];
	fma.rn.f32 	%f86, %f84, %f85, %f83;
	ld.shared.f32 	%f87, [%r5+100];
	ld.shared.f32 	%f88, [%r8+3200];
	fma.rn.f32 	%f89, %f87, %f88, %f86;
	ld.shared.f32 	%f90, [%r5+104];
	ld.shared.f32 	%f91, [%r8+3328];
	fma.rn.f32 	%f92, %f90, %f91, %f89;
	ld.shared.f32 	%f93, [%r5+108];
	ld.shared.f32 	%f94, [%r8+3456];
	fma.rn.f32 	%f95, %f93, %f94, %f92;
	ld.shared.f32 	%f96, [%r5+112];
	ld.shared.f32 	%f97, [%r8+3584];
	fma.rn.f32 	%f98, %f96, %f97, %f95;
	ld.shared.f32 	%f99, [%r5+116];
	ld.shared.f32 	%f100, [%r8+3712];
	fma.rn.f32 	%f101, %f99, %f100, %f98;
	ld.shared.f32 	%f102, [%r5+120];
	ld.shared.f32 	%f103, [%r8+3840];
	fma.rn.f32 	%f104, %f102, %f103, %f101;
	ld.shared.f32 	%f105, [%r5+124];
	ld.shared.f32 	%f106, [%r8+3968];
	fma.rn.f32 	%f110, %f105, %f106, %f104;
	bar.sync 	0;
	add.s32 	%r41, %r41, 1;
	setp.ne.s32 	%p8, %r41, 0;
	add.s32 	%r40, %r40, %r11;
	add.s32 	%r39, %r39, 32;
	add.s32 	%r38, %r38, 32;
	add.s32 	%r37, %r37, 32;
	@%p8 bra 	$L__BB3_2;
$L__BB3_7:
	setp.ge.s32 	%p9, %r2, %r23;
	setp.ge.s32 	%p10, %r4, %r24;
	or.pred  	%p11, %p9, %p10;
	@%p11 bra 	$L__BB3_9;
	mad.lo.s32 	%r36, %r24, %r2, %r4;
	cvta.to.global.u64 	%rd10, %rd6;
	mul.wide.s32 	%rd11, %r36, 4;
	add.s64 	%rd12, %rd10, %rd11;
	st.global.f32 	[%rd12], %f110;
$L__BB3_9:
	ret;

}


// ===== COMPILED SASS (sm_100) =====

	.target	sm_100

	.elftype	@"ET_EXEC"


//--------------------- .note.nv.tkinfo           --------------------------
	.section	.note.nv.tkinfo,"",@"SHT_NOTE"
	.sectionflags	@"SHF_NOTE_NV_TKINFO"
	.tkinfo
        /*0018*/ 	.word	0x00000002
        /*0030*/ 	.string	""
        /*0030*/ 	.string	"ptxas"
        /*0030*/ 	.string	"Cuda compilation tools, release 13.0, V13.0.88"
        /*0030*/ 	.string	"Build cuda_13.0.r13.0/compiler.36424714_0"
        /*0030*/ 	.string	"-arch sm_100 -m 64 "



//--------------------- .note.nv.cuinfo           --------------------------
	.section	.note.nv.cuinfo,"",@"SHT_NOTE"
	.sectionflags	@"SHF_NOTE_NV_CUINFO"
        /*0018*/ 	.short	0x0002
        /*001a*/ 	.short	0x0064
        /*001c*/ 	.short	0x0082
	.zero		2


//--------------------- .nv.info                  --------------------------
	.section	.nv.info,"",@"SHT_CUDA_INFO"
	.align	4


	//----- nvinfo : EIATTR_REGCOUNT
	.align		4
        /*0000*/ 	.byte	0x04, 0x2f
        /*0002*/ 	.short	(.L_1 - .L_0)
	.align		4
.L_0:
        /*0004*/ 	.word	index@(_Z34enforce_energy_conservation_kernelPKfPfiif)
        /*0008*/ 	.word	0x00000020


	//----- nvinfo : EIATTR_FRAME_SIZE
	.align		4
.L_1:
        /*000c*/ 	.byte	0x04, 0x11
        /*000e*/ 	.short	(.L_3 - .L_2)
	.align		4
.L_2:
        /*0010*/ 	.word	index@($__internal_3_$__cuda_sm3x_div_rn_noftz_f32_slowpath)
        /*0014*/ 	.word	0x00000000


	//----- nvinfo : EIATTR_FRAME_SIZE
	.align		4
.L_3:
        /*0018*/ 	.byte	0x04, 0x11
        /*001a*/ 	.short	(.L_5 - .L_4)
	.align		4
.L_4:
        /*001c*/ 	.word	index@($__internal_2_$__cuda_sm20_sqrt_rn_f32_slowpath)
        /*0020*/ 	.word	0x00000000


	//----- nvinfo : EIATTR_FRAME_SIZE
	.align		4
.L_5:
        /*0024*/ 	.byte	0x04, 0x11
        /*0026*/ 	.short	(.L_7 - .L_6)
	.align		4
.L_6:
        /*0028*/ 	.word	index@(_Z34enforce_energy_conservation_kernelPKfPfiif)
        /*002c*/ 	.word	0x00000000


	//----- nvinfo : EIATTR_REGCOUNT
	.align		4
.L_7:
        /*0030*/ 	.byte	0x04, 0x2f
        /*0032*/ 	.short	(.L_9 - .L_8)
	.align		4
.L_8:
        /*0034*/ 	.word	index@(_Z36enforce_momentum_conservation_kernelPKfPfiiii)
        /*0038*/ 	.word	0x00000020


	//----- nvinfo : EIATTR_FRAME_SIZE
	.align		4
.L_9:
        /*003c*/ 	.byte	0x04, 0x11
        /*003e*/ 	.short	(.L_11 - .L_10)
	.align		4
.L_10:
        /*0040*/ 	.word	index@(_Z36enforce_momentum_conservation_kernelPKfPfiiii)
        /*0044*/ 	.word	0x00000000


	//----- nvinfo : EIATTR_REGCOUNT
	.align		4
.L_11:
        /*0048*/ 	.byte	0x04, 0x2f
        /*004a*/ 	.short	(.L_13 - .L_12)
	.align		4
.L_12:
        /*004c*/ 	.word	index@(_Z34enforce_physics_constraints_kernelPKfPfiiff)
        /*0050*/ 	.word	0x00000020


	//----- nvinfo : EIATTR_FRAME_SIZE
	.align		4
.L_13:
        /*0054*/ 	.byte	0x04, 0x11
        /*0056*/ 	.short	(.L_15 - .L_14)
	.align		4
.L_14:
        /*0058*/ 	.word	index@($__internal_1_$__cuda_sm3x_div_rn_noftz_f32_slowpath)
        /*005c*/ 	.word	0x00000000


	//----- nvinfo : EIATTR_FRAME_SIZE
	.align		4
.L_15:
        /*0060*/ 	.byte	0x04, 0x11
        /*0062*/ 	.short	(.L_17 - .L_16)
	.align		4
.L_16:
        /*0064*/ 	.word	index@($__internal_0_$__cuda_sm20_sqrt_rn_f32_slowpath)
        /*0068*/ 	.word	0x00000000


	//----- nvinfo : EIATTR_FRAME_SIZE
	.align		4
.L_17:
        /*006c*/ 	.byte	0x04, 0x11
        /*006e*/ 	.short	(.L_19 - .L_18)
	.align		4
.L_18:
        /*0070*/ 	.word	index@(_Z34enforce_physics_constraints_kernelPKfPfiiff)
        /*0074*/ 	.word	0x00000000


	//----- nvinfo : EIATTR_REGCOUNT
	.align		4
.L_19:
        /*0078*/ 	.byte	0x04, 0x2f
        /*007a*/ 	.short	(.L_21 - .L_20)
	.align		4
.L_20:
        /*007c*/ 	.word	index@(_Z13matmul_kernelPKfS0_Pfiii)
        /*0080*/ 	.word	0x00000020


	//----- nvinfo : EIATTR_FRAME_SIZE
	.align		4
.L_21:
        /*0084*/ 	.byte	0x04, 0x11
        /*0086*/ 	.short	(.L_23 - .L_22)
	.align		4
.L_22:
        /*0088*/ 	.word	index@(_Z13matmul_kernelPKfS0_Pfiii)
        /*008c*/ 	.word	0x00000000


	//----- nvinfo : EIATTR_MIN_STACK_SIZE
	.align		4
.L_23:
        /*0090*/ 	.byte	0x04, 0x12
        /*0092*/ 	.short	(.L_25 - .L_24)
	.align		4
.L_24:
        /*0094*/ 	.word	index@(_Z13matmul_kernelPKfS0_Pfiii)
        /*0098*/ 	.word	0x00000000


	//----- nvinfo : EIATTR_MIN_STACK_SIZE
	.align		4
.L_25:
        /*009c*/ 	.byte	0x04, 0x12
        /*009e*/ 	.short	(.L_27 - .L_26)
	.align		4
.L_26:
        /*00a0*/ 	.word	index@(_Z34enforce_physics_constraints_kernelPKfPfiiff)
        /*00a4*/ 	.word	0x00000000


	//----- nvinfo : EIATTR_MIN_STACK_SIZE
	.align		4
.L_27:
        /*00a8*/ 	.byte	0x04, 0x12
        /*00aa*/ 	.short	(.L_29 - .L_28)
	.align		4
.L_28:
        /*00ac*/ 	.word	index@(_Z36enforce_momentum_conservation_kernelPKfPfiiii)
        /*00b0*/ 	.word	0x00000000


	//----- nvinfo : EIATTR_MIN_STACK_SIZE
	.align		4
.L_29:
        /*00b4*/ 	.byte	0x04, 0x12
        /*00b6*/ 	.short	(.L_31 - .L_30)
	.align		4
.L_30:
        /*00b8*/ 	.word	index@(_Z34enforce_energy_conservation_kernelPKfPfiif)
        /*00bc*/ 	.word	0x00000000
.L_31:


//--------------------- .nv.compat                --------------------------
	.section	.nv.compat,"",@"SHT_CUDA_COMPAT_INFO"
	.align	4
        /*0000*/ 	.byte	0x02, 0x09, 0x00, 0x00, 0x02, 0x02, 0x01, 0x00, 0x02, 0x05, 0x05, 0x00, 0x03, 0x07, 0x01, 0x01
        /*0010*/ 	.byte	0x02, 0x03, 0x00, 0x00, 0x02, 0x06, 0x01, 0x00, 0x04, 0x0b, 0x08, 0x00, 0x01, 0x00, 0x00, 0x00
        /*0020*/ 	.byte	0x00, 0x00, 0x00, 0x00


//--------------------- .nv.info._Z13matmul_kernelPKfS0_Pfiii --------------------------
	.section	.nv.info._Z13matmul_kernelPKfS0_Pfiii,"",@"SHT_CUDA_INFO"
	.sectionflags	@""
	.align	4


	//----- nvinfo : EIATTR_CUDA_API_VERSION
	.align		4
        /*0000*/ 	.byte	0x04, 0x37
        /*0002*/ 	.short	(.L_33 - .L_32)
.L_32:
        /*0004*/ 	.word	0x00000082


	//----- nvinfo : EIATTR_KPARAM_INFO
	.align		4
.L_33:
        /*0008*/ 	.byte	0x04, 0x17
        /*000a*/ 	.short	(.L_35 - .L_34)
.L_34:
        /*000c*/ 	.word	0x00000000
        /*0010*/ 	.short	0x0005
        /*0012*/ 	.short	0x0020
        /*0014*/ 	.byte	0x00, 0xf0, 0x11, 0x00


	//----- nvinfo : EIATTR_KPARAM_INFO
	.align		4
.L_35:
        /*0018*/ 	.byte	0x04, 0x17
        /*001a*/ 	.short	(.L_37 - .L_36)
.L_36:
        /*001c*/ 	.word	0x00000000
        /*0020*/ 	.short	0x0004
        /*0022*/ 	.short	0x001c
        /*0024*/ 	.byte	0x00, 0xf0, 0x11, 0x00


	//----- nvinfo : EIATTR_KPARAM_INFO
	.align		4
.L_37:
        /*0028*/ 	.byte	0x04, 0x17
        /*002a*/ 	.short	(.L_39 - .L_38)
.L_38:
        /*002c*/ 	.word	0x00000000
        /*0030*/ 	.short	0x0003
        /*0032*/ 	.short	0x0018
        /*0034*/ 	.byte	0x00, 0xf0, 0x11, 0x00


	//----- nvinfo : EIATTR_KPARAM_INFO
	.align		4
.L_39:
        /*0038*/ 	.byte	0x04, 0x17
        /*003a*/ 	.short	(.L_41 - .L_40)
.L_40:
        /*003c*/ 	.word	0x00000000
        /*0040*/ 	.short	0x0002
        /*0042*/ 	.short	0x0010
        /*0044*/ 	.byte	0x00, 0xf5, 0x21, 0x00


	//----- nvinfo : EIATTR_KPARAM_INFO
	.align		4
.L_41:
        /*0048*/ 	.byte	0x04, 0x17
        /*004a*/ 	.short	(.L_43 - .L_42)
.L_42:
        /*004c*/ 	.word	0x00000000
        /*0050*/ 	.short	0x0001
        /*0052*/ 	.short	0x0008
        /*0054*/ 	.byte	0x00, 0xf5, 0x21, 0x00


	//----- nvinfo : EIATTR_KPARAM_INFO
	.align		4
.L_43:
        /*0058*/ 	.byte	0x04, 0x17
        /*005a*/ 	.short	(.L_45 - .L_44)
.L_44:
        /*005c*/ 	.word	0x00000000
        /*0060*/ 	.short	0x0000
        /*0062*/ 	.short	0x0000
        /*0064*/ 	.byte	0x00, 0xf5, 0x21, 0x00


	//----- nvinfo : EIATTR_SPARSE_MMA_MASK
	.align		4
.L_45:
        /*0068*/ 	.byte	0x03, 0x50
        /*006a*/ 	.short	0x0000


	//----- nvinfo : EIATTR_MAXREG_COUNT
	.align		4
        /*006c*/ 	.byte	0x03, 0x1b
        /*006e*/ 	.short	0x00ff


	//----- nvinfo : EIATTR_NUM_BARRIERS
	.align		4
        /*0070*/ 	.byte	0x02, 0x4c
        /*0072*/ 	.byte	0x01
	.zero		1


	//----- nvinfo : EIATTR_MERCURY_ISA_VERSION
	.align		4
        /*0074*/ 	.byte	0x03, 0x5f
        /*0076*/ 	.short	0x0101


	//----- nvinfo : EIATTR_VRC_CTA_INIT_COUNT
	.align		4
        /*0078*/ 	.byte	0x02, 0x4a
	.zero		1
	.zero		1


	//----- nvinfo : EIATTR_EXIT_INSTR_OFFSETS
	.align		4
        /*007c*/ 	.byte	0x04, 0x1c
        /*007e*/ 	.short	(.L_47 - .L_46)


	//   ....[0]....
.L_46:
        /*0080*/ 	.word	0x00000830


	//   ....[1]....
        /*0084*/ 	.word	0x00000880


	//----- nvinfo : EIATTR_CBANK_PARAM_SIZE
	.align		4
.L_47:
        /*0088*/ 	.byte	0x03, 0x19
        /*008a*/ 	.short	0x0024


	//----- nvinfo : EIATTR_PARAM_CBANK
	.align		4
        /*008c*/ 	.byte	0x04, 0x0a
        /*008e*/ 	.short	(.L_49 - .L_48)
	.align		4
.L_48:
        /*0090*/ 	.word	index@(.nv.constant0._Z13matmul_kernelPKfS0_Pfiii)
        /*0094*/ 	.short	0x0380
        /*0096*/ 	.short	0x0024


	//----- nvinfo : EIATTR_SW_WAR
	.align		4
.L_49:
        /*0098*/ 	.byte	0x04, 0x36
        /*009a*/ 	.short	(.L_51 - .L_50)
.L_50:
        /*009c*/ 	.word	0x00000008
.L_51:


//--------------------- .nv.info._Z34enforce_physics_constraints_kernelPKfPfiiff --------------------------
	.section	.nv.info._Z34enforce_physics_constraints_kernelPKfPfiiff,"",@"SHT_CUDA_INFO"
	.sectionflags	@""
	.align	4


	//----- nvinfo : EIATTR_CUDA_API_VERSION
	.align		4
        /*0000*/ 	.byte	0x04, 0x37
        /*0002*/ 	.short	(.L_53 - .L_52)
.L_52:
        /*0004*/ 	.word	0x00000082


	//----- nvinfo : EIATTR_KPARAM_INFO
	.align		4
.L_53:
        /*0008*/ 	.byte	0x04, 0x17
        /*000a*/ 	.short	(.L_55 - .L_54)
.L_54:
        /*000c*/ 	.word	0x00000000
        /*0010*/ 	.short	0x0005
        /*0012*/ 	.short	0x001c
        /*0014*/ 	.byte	0x00, 0xf0, 0x11, 0x00


	//----- nvinfo : EIATTR_KPARAM_INFO
	.align		4
.L_55:
        /*0018*/ 	.byte	0x04, 0x17
        /*001a*/ 	.short	(.L_57 - .L_56)
.L_56:
        /*001c*/ 	.word	0x00000000
        /*0020*/ 	.short	0x0004
        /*0022*/ 	.short	0x0018
        /*0024*/ 	.byte	0x00, 0xf0, 0x11, 0x00


	//----- nvinfo : EIATTR_KPARAM_INFO
	.align		4
.L_57:
        /*0028*/ 	.byte	0x04, 0x17
        /*002a*/ 	.short	(.L_59 - .L_58)
.L_58:
        /*002c*/ 	.word	0x00000000
        /*0030*/ 	.short	0x0003
        /*0032*/ 	.short	0x0014
        /*0034*/ 	.byte	0x00, 0xf0, 0x11, 0x00


	//----- nvinfo : EIATTR_KPARAM_INFO
	.align		4
.L_59:
        /*0038*/ 	.byte	0x04, 0x17
        /*003a*/ 	.short	(.L_61 - .L_60)
.L_60:
        /*003c*/ 	.word	0x00000000
        /*0040*/ 	.short	0x0002
        /*0042*/ 	.short	0x0010
        /*0044*/ 	.byte	0x00, 0xf0, 0x11, 0x00


	//----- nvinfo : EIATTR_KPARAM_INFO
	.align		4
.L_61:
        /*0048*/ 	.byte	0x04, 0x17
        /*004a*/ 	.short	(.L_63 - .L_62)
.L_62:
        /*004c*/ 	.word	0x00000000
        /*0050*/ 	.short	0x0001
        /*0052*/ 	.short	0x0008
        /*0054*/ 	.byte	0x00, 0xf5, 0x21, 0x00


	//----- nvinfo : EIATTR_KPARAM_INFO
	.align		4
.L_63:
        /*0058*/ 	.byte	0x04, 0x17
        /*005a*/ 	.short	(.L_65 - .L_64)
.L_64:
        /*005c*/ 	.word	0x00000000
        /*0060*/ 	.short	0x0000
        /*0062*/ 	.short	0x0000
        /*0064*/ 	.byte	0x00, 0xf5, 0x21, 0x00


	//----- nvinfo : EIATTR_SPARSE_MMA_MASK
	.align		4
.L_65:
        /*0068*/ 	.byte	0x03, 0x50
        /*006a*/ 	.short	0x0000


	//----- nvinfo : EIATTR_MAXREG_COUNT
	.align		4
        /*006c*/ 	.byte	0x03, 0x1b
        /*006e*/ 	.short	0x00ff


	//----- nvinfo : EIATTR_MERCURY_ISA_VERSION
	.align		4
        /*0070*/ 	.byte	0x03, 0x5f
        /*0072*/ 	.short	0x0101


	//----- nvinfo : EIATTR_VRC_CTA_INIT_COUNT
	.align		4
        /*0074*/ 	.byte	0x02, 0x4a
	.zero		1
	.zero		1


	//----- nvinfo : EIATTR_EXIT_INSTR_OFFSETS
	.align		4
        /*0078*/ 	.byte	0x04, 0x1c
        /*007a*/ 	.short	(.L_67 - .L_66)


	//   ....[0]....
.L_66:
        /*007c*/ 	.word	0x00000070


	//   ....[1]....
        /*0080*/ 	.word	0x000009b0


	//   ....[2]....
        /*0084*/ 	.word	0x00000ea0


	//   ....[3]....
        /*0088*/ 	.word	0x00001130


	//   ....[4]....
        /*008c*/ 	.word	0x00001300


	//   ....[5]....
        /*0090*/ 	.word	0x00001410


	//----- nvinfo : EIATTR_CRS_STACK_SIZE
	.align		4
.L_67:
        /*0094*/ 	.byte	0x04, 0x1e
        /*0096*/ 	.short	(.L_69 - .L_68)
.L_68:
        /*0098*/ 	.word	0x00000000


	//----- nvinfo : EIATTR_CBANK_PARAM_SIZE
	.align		4
.L_69:
        /*009c*/ 	.byte	0x03, 0x19
        /*009e*/ 	.short	0x0020


	//----- nvinfo : EIATTR_PARAM_CBANK
	.align		4
        /*00a0*/ 	.byte	0x04, 0x0a
        /*00a2*/ 	.short	(.L_71 - .L_70)
	.align		4
.L_70:
        /*00a4*/ 	.word	index@(.nv.constant0._Z34enforce_physics_constraints_kernelPKfPfiiff)
        /*00a8*/ 	.short	0x0380
        /*00aa*/ 	.short	0x0020


	//----- nvinfo : EIATTR_SW_WAR
	.align		4
.L_71:
        /*00ac*/ 	.byte	0x04, 0x36
        /*00ae*/ 	.short	(.L_73 - .L_72)
.L_72:
        /*00b0*/ 	.word	0x00000008
.L_73:


//--------------------- .nv.info._Z36enforce_momentum_conservation_kernelPKfPfiiii --------------------------
	.section	.nv.info._Z36enforce_momentum_conservation_kernelPKfPfiiii,"",@"SHT_CUDA_INFO"
	.sectionflags	@""
	.align	4


	//----- nvinfo : EIATTR_CUDA_API_VERSION
	.align		4
        /*0000*/ 	.byte	0x04, 0x37
        /*0002*/ 	.short	(.L_75 - .L_74)
.L_74:
        /*0004*/ 	.word	0x00000082


	//----- nvinfo : EIATTR_KPARAM_INFO
	.align		4
.L_75:
        /*0008*/ 	.byte	0x04, 0x17
        /*000a*/ 	.short	(.L_77 - .L_76)
.L_76:
        /*000c*/ 	.word	0x00000000
        /*0010*/ 	.short	0x0005
        /*0012*/ 	.short	0x001c
        /*0014*/ 	.byte	0x00, 0xf0, 0x11, 0x00


	//----- nvinfo : EIATTR_KPARAM_INFO
	.align		4
.L_77:
        /*0018*/ 	.byte	0x04, 0x17
        /*001a*/ 	.short	(.L_79 - .L_78)
.L_78:
        /*001c*/ 	.word	0x00000000
        /*0020*/ 	.short	0x0004
        /*0022*/ 	.short	0x0018
        /*0024*/ 	.byte	0x00, 0xf0, 0x11, 0x00


	//----- nvinfo : EIATTR_KPARAM_INFO
	.align		4
.L_79:
        /*0028*/ 	.byte	0x04, 0x17
        /*002a*/ 	.short	(.L_81 - .L_80)
.L_80:
        /*002c*/ 	.word	0x00000000
        /*0030*/ 	.short	0x0003
        /*0032*/ 	.short	0x0014
        /*0034*/ 	.byte	0x00, 0xf0, 0x11, 0x00


	//----- nvinfo : EIATTR_KPARAM_INFO
	.align		4
.L_81:
        /*0038*/ 	.byte	0x04, 0x17
        /*003a*/ 	.short	(.L_83 - .L_82)
.L_82:
        /*003c*/ 	.word	0x00000000
        /*0040*/ 	.short	0x0002
        /*0042*/ 	.short	0x0010
        /*0044*/ 	.byte	0x00, 0xf0, 0x11, 0x00


	//----- nvinfo : EIATTR_KPARAM_INFO
	.align		4
.L_83:
        /*0048*/ 	.byte	0x04, 0x17
        /*004a*/ 	.short	(.L_85 - .L_84)
.L_84:
        /*004c*/ 	.word	0x00000000
        /*0050*/ 	.short	0x0001
        /*0052*/ 	.short	0x0008
        /*0054*/ 	.byte	0x00, 0xf5, 0x21, 0x00


	//----- nvinfo : EIATTR_KPARAM_INFO
	.align		4
.L_85:
        /*0058*/ 	.byte	0x04, 0x17
        /*005a*/ 	.short	(.L_87 - .L_86)
.L_86:
        /*005c*/ 	.word	0x00000000
        /*0060*/ 	.short	0x0000
        /*0062*/ 	.short	0x0000
        /*0064*/ 	.byte	0x00, 0xf5, 0x21, 0x00


	//----- nvinfo : EIATTR_SPARSE_MMA_MASK
	.align		4
.L_87:
        /*0068*/ 	.byte	0x03, 0x50
        /*006a*/ 	.short	0x0000


	//----- nvinfo : EIATTR_MAXREG_COUNT
	.align		4
        /*006c*/ 	.byte	0x03, 0x1b
        /*006e*/ 	.short	0x00ff


	//----- nvinfo : EIATTR_MERCURY_ISA_VERSION
	.align		4
        /*0070*/ 	.byte	0x03, 0x5f
        /*0072*/ 	.short	0x0101


	//----- nvinfo : EIATTR_VRC_CTA_INIT_COUNT
	.align		4
        /*0074*/ 	.byte	0x02, 0x4a
	.zero		1
	.zero		1


	//----- nvinfo : EIATTR_EXIT_INSTR_OFFSETS
	.align		4
        /*0078*/ 	.byte	0x04, 0x1c
        /*007a*/ 	.short	(.L_89 - .L_88)


	//   ....[0]....
.L_88:
        /*007c*/ 	.word	0x00000070


	//   ....[1]....
        /*0080*/ 	.word	0x00000820


	//   ....[2]....
        /*0084*/ 	.word	0x00000ac0


	//   ....[3]....
        /*0088*/ 	.word	0x00000c90


	//   ....[4]....
        /*008c*/ 	.word	0x00000e00


	//   ....[5]....
        /*0090*/ 	.word	0x00000e40


	//   ....[6]....
        /*0094*/ 	.word	0x00000e90


	//----- nvinfo : EIATTR_CBANK_PARAM_SIZE
	.align		4
.L_89:
        /*0098*/ 	.byte	0x03, 0x19
        /*009a*/ 	.short	0x0020


	//----- nvinfo : EIATTR_PARAM_CBANK
	.align		4
        /*009c*/ 	.byte	0x04, 0x0a
        /*009e*/ 	.short	(.L_91 - .L_90)
	.align		4
.L_90:
        /*00a0*/ 	.word	index@(.nv.constant0._Z36enforce_momentum_conservation_kernelPKfPfiiii)
        /*00a4*/ 	.short	0x0380
        /*00a6*/ 	.short	0x0020


	//----- nvinfo : EIATTR_SW_WAR
	.align		4
.L_91:
        /*00a8*/ 	.byte	0x04, 0x36
        /*00aa*/ 	.short	(.L_93 - .L_92)
.L_92:
        /*00ac*/ 	.word	0x00000008
.L_93:


//--------------------- .nv.info._Z34enforce_energy_conservation_kernelPKfPfiif --------------------------
	.section	.nv.info._Z34enforce_energy_conservation_kernelPKfPfiif,"",@"SHT_CUDA_INFO"
	.sectionflags	@""
	.align	4


	//----- nvinfo : EIATTR_CUDA_API_VERSION
	.align		4
        /*0000*/ 	.byte	0x04, 0x37
        /*0002*/ 	.short	(.L_95 - .L_94)
.L_94:
        /*0004*/ 	.word	0x00000082


	//----- nvinfo : EIATTR_KPARAM_INFO
	.align		4
.L_95:
        /*0008*/ 	.byte	0x04, 0x17
        /*000a*/ 	.short	(.L_97 - .L_96)
.L_96:
        /*000c*/ 	.word	0x00000000
        /*0010*/ 	.short	0x0004
        /*0012*/ 	.short	0x0018
        /*0014*/ 	.byte	0x00, 0xf0, 0x11, 0x00


	//----- nvinfo : EIATTR_KPARAM_INFO
	.align		4
.L_97:
        /*0018*/ 	.byte	0x04, 0x17
        /*001a*/ 	.short	(.L_99 - .L_98)
.L_98:
        /*001c*/ 	.word	0x00000000
        /*0020*/ 	.short	0x0003
        /*0022*/ 	.short	0x0014
        /*0024*/ 	.byte	0x00, 0xf0, 0x11, 0x00


	//----- nvinfo : EIATTR_KPARAM_INFO
	.align		4
.L_99:
        /*0028*/ 	.byte	0x04, 0x17
        /*002a*/ 	.short	(.L_101 - .L_100)
.L_100:
        /*002c*/ 	.word	0x00000000
        /*0030*/ 	.short	0x0002
        /*0032*/ 	.short	0x0010
        /*0034*/ 	.byte	0x00, 0xf0, 0x11, 0x00


	//----- nvinfo : EIATTR_KPARAM_INFO
	.align		4
.L_101:
        /*0038*/ 	.byte	0x04, 0x17
        /*003a*/ 	.short	(.L_103 - .L_102)
.L_102:
        /*003c*/ 	.word	0x00000000
        /*0040*/ 	.short	0x0001
        /*0042*/ 	.short	0x0008
        /*0044*/ 	.byte	0x00, 0xf5, 0x21, 0x00


	//----- nvinfo : EIATTR_KPARAM_INFO
	.align		4
.L_103:
        /*0048*/ 	.byte	0x04, 0x17
        /*004a*/ 	.short	(.L_105 - .L_104)
.L_104:
        /*004c*/ 	.word	0x00000000
        /*0050*/ 	.short	0x0000
        /*0052*/ 	.short	0x0000
        /*0054*/ 	.byte	0x00, 0xf5, 0x21, 0x00


	//----- nvinfo : EIATTR_SPARSE_MMA_MASK
	.align		4
.L_105:
        /*0058*/ 	.byte	0x03, 0x50
        /*005a*/ 	.short	0x0000


	//----- nvinfo : EIATTR_MAXREG_COUNT
	.align		4
        /*005c*/ 	.byte	0x03, 0x1b
        /*005e*/ 	.short	0x00ff


	//----- nvinfo : EIATTR_MERCURY_ISA_VERSION
	.align		4
        /*0060*/ 	.byte	0x03, 0x5f
        /*0062*/ 	.short	0x0101


	//----- nvinfo : EIATTR_VRC_CTA_INIT_COUNT
	.align		4
        /*0064*/ 	.byte	0x02, 0x4a
	.zero		1
	.zero		1


	//----- nvinfo : EIATTR_EXIT_INSTR_OFFSETS
	.align		4
        /*0068*/ 	.byte	0x04, 0x1c
        /*006a*/ 	.short	(.L_107 - .L_106)


	//   ....[0]....
.L_106:
        /*006c*/ 	.word	0x00000070


	//   ....[1]....
        /*0070*/ 	.word	0x000009b0


	//   ....[2]....
        /*0074*/ 	.word	0x00000e40


	//   ....[3]....
        /*0078*/ 	.word	0x00001070


	//   ....[4]....
        /*007c*/ 	.word	0x000011e0


	//   ....[5]....
        /*0080*/ 	.word	0x000012c0


	//----- nvinfo : EIATTR_CRS_STACK_SIZE
	.align		4
.L_107:
        /*0084*/ 	.byte	0x04, 0x1e
        /*0086*/ 	.short	(.L_109 - .L_108)
.L_108:
        /*0088*/ 	.word	0x00000000


	//----- nvinfo : EIATTR_CBANK_PARAM_SIZE
	.align		4
.L_109:
        /*008c*/ 	.byte	0x03, 0x19
        /*008e*/ 	.short	0x001c


	//----- nvinfo : EIATTR_PARAM_CBANK
	.align		4
        /*0090*/ 	.byte	0x04, 0x0a
        /*0092*/ 	.short	(.L_111 - .L_110)
	.align		4
.L_110:
        /*0094*/ 	.word	index@(.nv.constant0._Z34enforce_energy_conservation_kernelPKfPfiif)
        /*0098*/ 	.short	0x0380
        /*009a*/ 	.short	0x001c


	//----- nvinfo : EIATTR_SW_WAR
	.align		4
.L_111:
        /*009c*/ 	.byte	0x04, 0x36
        /*009e*/ 	.short	(.L_113 - .L_112)
.L_112:
        /*00a0*/ 	.word	0x00000008
.L_113:


//--------------------- .nv.callgraph             --------------------------
	.section	.nv.callgraph,"",@"SHT_CUDA_CALLGRAPH"
	.align	4
	.sectionentsize	8
	.align		4
        /*0000*/ 	.word	0x00000000
	.align		4
        /*0004*/ 	.word	0xffffffff
	.align		4
        /*0008*/ 	.word	0x00000000
	.align		4
        /*000c*/ 	.word	0xfffffffe
	.align		4
        /*0010*/ 	.word	0x00000000
	.align		4
        /*0014*/ 	.word	0xfffffffd
	.align		4
        /*0018*/ 	.word	0x00000000
	.align		4
        /*001c*/ 	.word	0xfffffffc


//--------------------- .text._Z13matmul_kernelPKfS0_Pfiii --------------------------
	.section	.text._Z13matmul_kernelPKfS0_Pfiii,"ax",@progbits
	.align	128
        .global         _Z13matmul_kernelPKfS0_Pfiii
        .type           _Z13matmul_kernelPKfS0_Pfiii,@function
        .size           _Z13matmul_kernelPKfS0_Pfiii,(.L_x_79 - _Z13matmul_kernelPKfS0_Pfiii)
        .other          _Z13matmul_kernelPKfS0_Pfiii,@"STO_CUDA_ENTRY STV_DEFAULT"
_Z13matmul_kernelPKfS0_Pfiii:
.text._Z13matmul_kernelPKfS0_Pfiii:
[----:B------:R-:W-:Y:S01]  /*0000*/  LDC R1, c[0x0][0x37c] ;  /* 0x0000df00ff017b82 */ /* 0x000fe20000000800 */
[----:B------:R-:W0:Y:S01]  /*0010*/  S2R R17, SR_TID.Y ;  /* 0x0000000000117919 */ /* 0x000e220000002200 */
[----:B------:R-:W1:Y:S06]  /*0020*/  LDCU UR10, c[0x0][0x3a0] ;  /* 0x00007400ff0a77ac */ /* 0x000e6c0008000800 */
[----:B------:R-:W0:Y:S01]  /*0030*/  LDC R19, c[0x0][0x364] ;  /* 0x0000d900ff137b82 */ /* 0x000e220000000800 */
[----:B------:R-:W-:Y:S01]  /*0040*/  HFMA2 R23, -RZ, RZ, 0, 0 ;  /* 0x00000000ff177431 */ /* 0x000fe200000001ff */
[----:B------:R-:W2:Y:S01]  /*0050*/  S2R R16, SR_TID.X ;  /* 0x0000000000107919 */ /* 0x000ea20000002100 */
[----:B------:R-:W3:Y:S05]  /*0060*/  LDCU.64 UR8, c[0x0][0x358] ;  /* 0x00006b00ff0877ac */ /* 0x000eea0008000a00 */
[----:B------:R-:W0:Y:S08]  /*0070*/  S2UR UR4, SR_CTAID.Y ;  /* 0x00000000000479c3 */ /* 0x000e300000002600 */
[----:B------:R-:W2:Y:S01]  /*0080*/  S2UR UR5, SR_CTAID.X ;  /* 0x00000000000579c3 */ /* 0x000ea20000002500 */
[----:B-1----:R-:W-:-:S07]  /*0090*/  UISETP.GE.AND UP0, UPT, UR10, 0x1, UPT ;  /* 0x000000010a00788c */ /* 0x002fce000bf06270 */
[----:B------:R-:W2:Y:S01]  /*00a0*/  LDC R18, c[0x0][0x360] ;  /* 0x0000d800ff127b82 */ /* 0x000ea20000000800 */
[----:B0-----:R-:W-:Y:S02]  /*00b0*/  IMAD R19, R19, UR4, R17 ;  /* 0x0000000413137c24 */ /* 0x001fe4000f8e0211 */
[----:B--2---:R-:W-:Y:S01]  /*00c0*/  IMAD R18, R18, UR5, R16 ;  /* 0x0000000512127c24 */ /* 0x004fe2000f8e0210 */
[----:B---3--:R-:W-:Y:S06]  /*00d0*/  BRA.U !UP0, `(.L_x_0) ;  /* 0x0000000508c87547 */ /* 0x008fec000b800000 */
[----:B------:R-:W0:Y:S01]  /*00e0*/  S2UR UR7, SR_CgaCtaId ;  /* 0x00000000000779c3 */ /* 0x000e220000008800 */
[----:B------:R-:W1:Y:S01]  /*00f0*/  LDCU UR11, c[0x0][0x39c] ;  /* 0x00007380ff0b77ac */ /* 0x000e620008000800 */
[----:B------:R-:W-:Y:S01]  /*0100*/  MOV R23, RZ ;  /* 0x000000ff00177202 */ /* 0x000fe20000000f00 */
[----:B------:R-:W-:Y:S01]  /*0110*/  IMAD R6, R19, UR10, R16 ;  /* 0x0000000a13067c24 */ /* 0x000fe2000f8e0210 */
[----:B------:R-:W-:Y:S01]  /*0120*/  UMOV UR5, 0x400 ;  /* 0x0000040000057882 */ /* 0x000fe20000000000 */
[----:B------:R-:W-:-:S03]  /*0130*/  UIADD3 UR4, UPT, UPT, UR10, 0x1f, URZ ;  /* 0x0000001f0a047890 */ /* 0x000fc6000fffe0ff */
[----:B------:R-:W2:Y:S01]  /*0140*/  LDC R0, c[0x0][0x39c] ;  /* 0x0000e700ff007b82 */ /* 0x000ea20000000800 */
[----:B------:R-:W-:Y:S02]  /*0150*/  UIADD3 UR6, UPT, UPT, UR5, 0x1000, URZ ;  /* 0x0000100005067890 */ /* 0x000fe4000fffe0ff */
[----:B------:R-:W-:Y:S01]  /*0160*/  USHF.R.U32.HI UR4, URZ, 0x5, UR4 ;  /* 0x00000005ff047899 */ /* 0x000fe20008011604 */
[----:B------:R-:W3:Y:S04]  /*0170*/  LDCU UR13, c[0x0][0x3a0] ;  /* 0x00007400ff0d77ac */ /* 0x000ee80008000800 */
[----:B------:R-:W4:Y:S01]  /*0180*/  LDC.64 R20, c[0x0][0x380] ;  /* 0x0000e000ff147b82 */ /* 0x000f220000000a00 */
[----:B------:R-:W2:Y:S01]  /*0190*/  LDCU UR12, c[0x0][0x398] ;  /* 0x00007300ff0c77ac */ /* 0x000ea20008000800 */
[----:B-1----:R-:W-:Y:S01]  /*01a0*/  IMAD R7, R17, UR11, R18 ;  /* 0x0000000b11077c24 */ /* 0x002fe2000f8e0212 */
[----:B------:R-:W-:-:S02]  /*01b0*/  UIADD3 UR4, UPT, UPT, -UR4, URZ, URZ ;  /* 0x000000ff04047290 */ /* 0x000fc4000fffe1ff */
[----:B0-----:R-:W-:Y:S02]  /*01c0*/  ULEA UR5, UR7, UR5, 0x18 ;  /* 0x0000000507057291 */ /* 0x001fe4000f8ec0ff */
[----:B------:R-:W-:-:S04]  /*01d0*/  ULEA UR6, UR7, UR6, 0x18 ;  /* 0x0000000607067291 */ /* 0x000fc8000f8ec0ff */
[C---:B------:R-:W-:Y:S02]  /*01e0*/  LEA R5, R17.reuse, UR5, 0x7 ;  /* 0x0000000511057c11 */ /* 0x040fe4000f8e38ff */
[C---:B------:R-:W-:Y:S02]  /*01f0*/  LEA R2, R16.reuse, UR6, 0x2 ;  /* 0x0000000610027c11 */ /* 0x040fe4000f8e10ff */
[----:B------:R-:W-:Y:S02]  /*0200*/  LEA R4, R16, R5, 0x2 ;  /* 0x0000000510047211 */ /* 0x000fe400078e10ff */
[----:B---3--:R-:W-:-:S07]  /*0210*/  LEA R3, R17, R2, 0x7 ;  /* 0x0000000211037211 */ /* 0x008fce00078e38ff */
.L_x_1:
[----:B------:R-:W-:Y:S01]  /*0220*/  ISETP.GE.AND P0, PT, R17, UR13, PT ;  /* 0x0000000d11007c0c */ /* 0x000fe2000bf06270 */
[----:B------:R-:W-:Y:S01]  /*0230*/  HFMA2 R22, -RZ, RZ, 0, 0 ;  /* 0x00000000ff167431 */ /* 0x000fe200000001ff */
[----:B------:R-:W-:Y:S01]  /*0240*/  ISETP.GE.AND P1, PT, R16, UR13, PT ;  /* 0x0000000d10007c0c */ /* 0x000fe2000bf26270 */
[----:B----4-:R-:W-:Y:S01]  /*0250*/  IMAD.WIDE R8, R6, 0x4, R20 ;  /* 0x0000000406087825 */ /* 0x010fe200078e0214 */
[----:B--2---:R-:W-:Y:S02]  /*0260*/  ISETP.GE.OR P0, PT, R18, R0, P0 ;  /* 0x000000001200720c */ /* 0x004fe40000706670 */
[----:B------:R-:W-:Y:S02]  /*0270*/  ISETP.GE.OR P1, PT, R19, UR12, P1 ;  /* 0x0000000c13007c0c */ /* 0x000fe40008f26670 */
[----:B------:R-:W-:-:S09]  /*0280*/  MOV R27, RZ ;  /* 0x000000ff001b7202 */ /* 0x000fd20000000f00 */
[----:B------:R-:W0:Y:S02]  /*0290*/  @!P0 LDC.64 R10, c[0x0][0x388] ;  /* 0x0000e200ff0a8b82 */ /* 0x000e240000000a00 */
[----:B------:R-:W2:Y:S01]  /*02a0*/  @!P1 LDG.E.CONSTANT R27, desc[UR8][R8.64] ;  /* 0x00000008081b9981 */ /* 0x000ea2000c1e9900 */
[----:B0-----:R-:W-:-:S05]  /*02b0*/  @!P0 IMAD.WIDE R10, R7, 0x4, R10 ;  /* 0x00000004070a8825 */ /* 0x001fca00078e020a */
[----:B------:R-:W3:Y:S04]  /*02c0*/  @!P0 LDG.E.CONSTANT R22, desc[UR8][R10.64] ;  /* 0x000000080a168981 */ /* 0x000ee8000c1e9900 */
[----:B--2---:R-:W-:Y:S04]  /*02d0*/  STS [R4], R27 ;  /* 0x0000001b04007388 */ /* 0x004fe80000000800 */
[----:B---3--:R-:W-:Y:S01]  /*02e0*/  STS [R3], R22 ;  /* 0x0000001603007388 */ /* 0x008fe20000000800 */
[----:B------:R-:W-:Y:S06]  /*02f0*/  BAR.SYNC.DEFER_BLOCKING 0x0 ;  /* 0x0000000000007b1d */ /* 0x000fec0000010000 */
[----:B------:R-:W-:Y:S04]  /*0300*/  LDS R26, [R2] ;  /* 0x00000000021a7984 */ /* 0x000fe80000000800 */
[----:B------:R-:W0:Y:S04]  /*0310*/  LDS.128 R12, [R5] ;  /* 0x00000000050c7984 */ /* 0x000e280000000c00 */
[----:B------:R-:W1:Y:S04]  /*0320*/  LDS R29, [R2+0x80] ;  /* 0x00008000021d7984 */ /* 0x000e680000000800 */
[----:B------:R-:W2:Y:S04]  /*0330*/  LDS R25, [R2+0x100] ;  /* 0x0001000002197984 */ /* 0x000ea80000000800 */
[----:B------:R-:W3:Y:S04]  /*0340*/  LDS R24, [R2+0x180] ;  /* 0x0001800002187984 */ /* 0x000ee80000000800 */
[----:B------:R-:W-:Y:S04]  /*0350*/  LDS.128 R8, [R5+0x10] ;  /* 0x0000100005087984 */ /* 0x000fe80000000c00 */
[----:B------:R-:W-:Y:S01]  /*0360*/  LDS R22, [R2+0x280] ;  /* 0x0002800002167984 */ /* 0x000fe20000000800 */
[----:B0-----:R-:W-:-:S03]  /*0370*/  FFMA R12, R12, R26, R23 ;  /* 0x0000001a0c0c7223 */ /* 0x001fc60000000017 */
[----:B------:R-:W0:Y:S01]  /*0380*/  LDS R23, [R2+0x200] ;  /* 0x0002000002177984 */ /* 0x000e220000000800 */
[----:B-1----:R-:W-:-:S03]  /*0390*/  FFMA R12, R29, R13, R12 ;  /* 0x0000000d1d0c7223 */ /* 0x002fc6000000000c */
[----:B------:R-:W-:Y:S01]  /*03a0*/  LDS R26, [R2+0xb80] ;  /* 0x000b8000021a7984 */ /* 0x000fe20000000800 */
[----:B--2---:R-:W-:-:S03]  /*03b0*/  FFMA R13, R25, R14, R12 ;  /* 0x0000000e190d7223 */ /* 0x004fc6000000000c */
[----:B------:R-:W1:Y:S01]  /*03c0*/  LDS R25, [R2+0x300] ;  /* 0x0003000002197984 */ /* 0x000e620000000800 */
[----:B---3--:R-:W-:-:S03]  /*03d0*/  FFMA R13, R24, R15, R13 ;  /* 0x0000000f180d7223 */ /* 0x008fc6000000000d */
[----:B------:R-:W2:Y:S01]  /*03e0*/  LDS R24, [R2+0x380] ;  /* 0x0003800002187984 */ /* 0x000ea20000000800 */
[----:B0-----:R-:W-:-:S03]  /*03f0*/  FFMA R27, R8, R23, R13 ;  /* 0x00000017081b7223 */ /* 0x001fc6000000000d */
[----:B------:R-:W-:Y:S04]  /*0400*/  LDS R23, [R2+0x400] ;  /* 0x0004000002177984 */ /* 0x000fe80000000800 */
[----:B------:R-:W0:Y:S01]  /*0410*/  LDS.128 R12, [R5+0x20] ;  /* 0x00002000050c7984 */ /* 0x000e220000000c00 */
[----:B------:R-:W-:-:S03]  /*0420*/  FFMA R8, R22, R9, R27 ;  /* 0x0000000916087223 */ /* 0x000fc6000000001b */
[----:B------:R-:W3:Y:S01]  /*0430*/  LDS R22, [R2+0x480] ;  /* 0x0004800002167984 */ /* 0x000ee20000000800 */
[----:B-1----:R-:W-:-:S03]  /*0440*/  FFMA R9, R25, R10, R8 ;  /* 0x0000000a19097223 */ /* 0x002fc60000000008 */
[----:B------:R-:W1:Y:S01]  /*0450*/  LDS R25, [R2+0x500] ;  /* 0x0005000002197984 */ /* 0x000e620000000800 */
[----:B--2---:R-:W-:-:S03]  /*0460*/  FFMA R9, R24, R11, R9 ;  /* 0x0000000b18097223 */ /* 0x004fc60000000009 */
[----:B------:R-:W2:Y:S01]  /*0470*/  LDS R24, [R2+0x580] ;  /* 0x0005800002187984 */ /* 0x000ea20000000800 */
[----:B0-----:R-:W-:-:S03]  /*0480*/  FFMA R27, R12, R23, R9 ;  /* 0x000000170c1b7223 */ /* 0x001fc60000000009 */
[----:B------:R-:W-:Y:S04]  /*0490*/  LDS R23, [R2+0x600] ;  /* 0x0006000002177984 */ /* 0x000fe80000000800 */
[----:B------:R-:W0:Y:S01]  /*04a0*/  LDS.128 R8, [R5+0x30] ;  /* 0x0000300005087984 */ /* 0x000e220000000c00 */
[----:B---3--:R-:W-:-:S03]  /*04b0*/  FFMA R12, R22, R13, R27 ;  /* 0x0000000d160c7223 */ /* 0x008fc6000000001b */
        /* <DEDUP_REMOVED lines=22> */
[----:B------:R-:W-:Y:S04]  /*0620*/  LDS R27, [R2+0xc00] ;  /* 0x000c0000021b7984 */ /* 0x000fe80000000800 */
[----:B------:R-:W-:Y:S01]  /*0630*/  LDS R24, [R2+0xc80] ;  /* 0x000c800002187984 */ /* 0x000fe20000000800 */
[----:B0-----:R-:W-:-:S03]  /*0640*/  FFMA R23, R8, R23, R13 ;  /* 0x0000001708177223 */ /* 0x001fc6000000000d */
[----:B------:R-:W0:Y:S01]  /*0650*/  LDS.128 R12, [R5+0x60] ;  /* 0x00006000050c7984 */ /* 0x000e220000000c00 */
[----:B---3--:R-:W-:-:S03]  /*0660*/  FFMA R22, R22, R9, R23 ;  /* 0x0000000916167223 */ /* 0x008fc60000000017 */
[----:B------:R-:W2:Y:S01]  /*0670*/  LDS R23, [R2+0xd00] ;  /* 0x000d000002177984 */ /* 0x000ea20000000800 */
[----:B-1----:R-:W-:-:S03]  /*0680*/  FFMA R25, R25, R10, R22 ;  /* 0x0000000a19197223 */ /* 0x002fc60000000016 */
[----:B------:R-:W1:Y:S01]  /*0690*/  LDS R22, [R2+0xd80] ;  /* 0x000d800002167984 */ /* 0x000e620000000800 */
[----:B------:R-:W-:-:S03]  /*06a0*/  FFMA R11, R26, R11, R25 ;  /* 0x0000000b1a0b7223 */ /* 0x000fc60000000019 */
[----:B------:R-:W-:Y:S01]  /*06b0*/  LDS R25, [R2+0xe00] ;  /* 0x000e000002197984 */ /* 0x000fe20000000800 */
[----:B0-----:R-:W-:-:S03]  /*06c0*/  FFMA R27, R12, R27, R11 ;  /* 0x0000001b0c1b7223 */ /* 0x001fc6000000000b */
[----:B------:R-:W0:Y:S01]  /*06d0*/  LDS.128 R8, [R5+0x70] ;  /* 0x0000700005087984 */ /* 0x000e220000000c00 */
[----:B------:R-:W-:-:S03]  /*06e0*/  FFMA R24, R24, R13, R27 ;  /* 0x0000000d18187223 */ /* 0x000fc6000000001b */
[----:B------:R-:W3:Y:S04]  /*06f0*/  LDS R27, [R2+0xe80] ;  /* 0x000e8000021b7984 */ /* 0x000ee80000000800 */
[----:B------:R-:W4:Y:S04]  /*0700*/  LDS R13, [R2+0xf00] ;  /* 0x000f0000020d7984 */ /* 0x000f280000000800 */
[----:B------:R-:W5:Y:S01]  /*0710*/  LDS R12, [R2+0xf80] ;  /* 0x000f8000020c7984 */ /* 0x000f620000000800 */
[----:B--2---:R-:W-:Y:S01]  /*0720*/  FFMA R23, R23, R14, R24 ;  /* 0x0000000e17177223 */ /* 0x004fe20000000018 */
[----:B------:R-:W-:-:S03]  /*0730*/  UIADD3 UR4, UPT, UPT, UR4, 0x1, URZ ;  /* 0x0000000104047890 */ /* 0x000fc6000fffe0ff */
[----:B-1----:R-:W-:Y:S01]  /*0740*/  FFMA R15, R22, R15, R23 ;  /* 0x0000000f160f7223 */ /* 0x002fe20000000017 */
[----:B------:R-:W-:Y:S01]  /*0750*/  UISETP.NE.AND UP0, UPT, UR4, URZ, UPT ;  /* 0x000000ff0400728c */ /* 0x000fe2000bf05270 */
[----:B------:R-:W-:Y:S02]  /*0760*/  IADD3 R17, PT, PT, R17, 0x20, RZ ;  /* 0x0000002011117810 */ /* 0x000fe40007ffe0ff */
[----:B------:R-:W-:Y:S02]  /*0770*/  IADD3 R6, PT, PT, R6, 0x20, RZ ;  /* 0x0000002006067810 */ /* 0x000fe40007ffe0ff */
[----:B------:R-:W-:Y:S02]  /*0780*/  IADD3 R16, PT, PT, R16, 0x20, RZ ;  /* 0x0000002010107810 */ /* 0x000fe40007ffe0ff */
[----:B------:R-:W-:Y:S01]  /*0790*/  LEA R7, R0, R7, 0x5 ;  /* 0x0000000700077211 */ /* 0x000fe200078e28ff */
[----:B0-----:R-:W-:-:S04]  /*07a0*/  FFMA R8, R8, R25, R15 ;  /* 0x0000001908087223 */ /* 0x001fc8000000000f */
[----:B---3--:R-:W-:-:S04]  /*07b0*/  FFMA R8, R27, R9, R8 ;  /* 0x000000091b087223 */ /* 0x008fc80000000008 */
[----:B----4-:R-:W-:-:S04]  /*07c0*/  FFMA R13, R13, R10, R8 ;  /* 0x0000000a0d0d7223 */ /* 0x010fc80000000008 */
[----:B-----5:R-:W-:Y:S01]  /*07d0*/  FFMA R23, R12, R11, R13 ;  /* 0x0000000b0c177223 */ /* 0x020fe2000000000d */
[----:B------:R-:W-:Y:S06]  /*07e0*/  BAR.SYNC.DEFER_BLOCKING 0x0 ;  /* 0x0000000000007b1d */ /* 0x000fec0000010000 */
[----:B------:R-:W-:Y:S05]  /*07f0*/  BRA.U UP0, `(.L_x_1) ;  /* 0xfffffff900887547 */ /* 0x000fea000b83ffff */
.L_x_0:
[----:B------:R-:W0:Y:S02]  /*0800*/  LDCU.64 UR4, c[0x0][0x398] ;  /* 0x00007300ff0477ac */ /* 0x000e240008000a00 */
[----:B0-----:R-:W-:-:S04]  /*0810*/  ISETP.GE.AND P0, PT, R18, UR5, PT ;  /* 0x0000000512007c0c */ /* 0x001fc8000bf06270 */
[----:B------:R-:W-:-:S13]  /*0820*/  ISETP.GE.OR P0, PT, R19, UR4, P0 ;  /* 0x0000000413007c0c */ /* 0x000fda0008706670 */
[----:B------:R-:W-:Y:S05]  /*0830*/  @P0 EXIT ;  /* 0x000000000000094d */ /* 0x000fea0003800000 */
[----:B------:R-:W0:Y:S01]  /*0840*/  LDC.64 R2, c[0x0][0x390] ;  /* 0x0000e400ff027b82 */ /* 0x000e220000000a00 */
[----:B------:R-:W-:-:S04]  /*0850*/  IMAD R19, R19, UR5, R18 ;  /* 0x0000000513137c24 */ /* 0x000fc8000f8e0212 */
[----:B0-----:R-:W-:-:S05]  /*0860*/  IMAD.WIDE R2, R19, 0x4, R2 ;  /* 0x0000000413027825 */ /* 0x001fca00078e0202 */
[----:B------:R-:W-:Y:S01]  /*0870*/  STG.E desc[UR8][R2.64], R23 ;  /* 0x0000001702007986 */ /* 0x000fe2000c101908 */
[----:B------:R-:W-:Y:S05]  /*0880*/  EXIT ;  /* 0x000000000000794d */ /* 0x000fea0003800000 */
.L_x_2:
[----:B------:R-:W-:-:S00]  /*0890*/  BRA `(.L_x_2) ;  /* 0xfffffffc00fc7947 */ /* 0x000fc0000383ffff */
[----:B------:R-:W-:-:S00]  /*08a0*/  NOP ;  /* 0x0000000000007918 */ /* 0x000fc00000000000 */
        /* <DEDUP_REMOVED lines=13> */
.L_x_79:


//--------------------- .text._Z34enforce_physics_constraints_kernelPKfPfiiff --------------------------
	.section	.text._Z34enforce_physics_constraints_kernelPKfPfiiff,"ax",@progbits
	.align	128
        .global         _Z34enforce_physics_constraints_kernelPKfPfiiff
        .type           _Z34enforce_physics_constraints_kernelPKfPfiiff,@function
        .size           _Z34enforce_physics_constraints_kernelPKfPfiiff,(.L_x_76 - _Z34enforce_physics_constraints_kernelPKfPfiiff)
        .other          _Z34enforce_physics_constraints_kernelPKfPfiiff,@"STO_CUDA_ENTRY STV_DEFAULT"
_Z34enforce_physics_constraints_kernelPKfPfiiff:
.text._Z34enforce_physics_constraints_kernelPKfPfiiff:
[----:B------:R-:W-:Y:S01]  /*0000*/  LDC R1, c[0x0][0x37c] ;  /* 0x0000df00ff017b82 */ /* 0x000fe20000000800 */
[----:B------:R-:W0:Y:S07]  /*0010*/  S2R R0, SR_TID.X ;  /* 0x0000000000007919 */ /* 0x000e2e0000002100 */
[----:B------:R-:W0:Y:S01]  /*0020*/  S2UR UR4, SR_CTAID.X ;  /* 0x00000000000479c3 */ /* 0x000e220000002500 */
[----:B------:R-:W1:Y:S07]  /*0030*/  LDCU UR5, c[0x0][0x390] ;  /* 0x00007200ff0577ac */ /* 0x000e6e0008000800 */
[----:B------:R-:W0:Y:S02]  /*0040*/  LDC R7, c[0x0][0x360] ;  /* 0x0000d800ff077b82 */ /* 0x000e240000000800 */
[----:B0-----:R-:W-:-:S05]  /*0050*/  IMAD R7, R7, UR4, R0 ;  /* 0x0000000407077c24 */ /* 0x001fca000f8e0200 */
[----:B-1----:R-:W-:-:S13]  /*0060*/  ISETP.GE.AND P0, PT, R7, UR5, PT ;  /* 0x0000000507007c0c */ /* 0x002fda000bf06270 */
[----:B------:R-:W-:Y:S05]  /*0070*/  @P0 EXIT ;  /* 0x000000000000094d */ /* 0x000fea0003800000 */
[----:B------:R-:W0:Y:S01]  /*0080*/  LDCU UR7, c[0x0][0x394] ;  /* 0x00007280ff0777ac */ /* 0x000e220008000800 */
[----:B------:R-:W-:Y:S01]  /*0090*/  HFMA2 R2, -RZ, RZ, 0, 0 ;  /* 0x00000000ff027431 */ /* 0x000fe200000001ff */
[----:B------:R-:W1:Y:S01]  /*00a0*/  LDCU.64 UR12, c[0x0][0x358] ;  /* 0x00006b00ff0c77ac */ /* 0x000e620008000a00 */
[----:B0-----:R-:W-:-:S09]  /*00b0*/  UISETP.GE.AND UP0, UPT, UR7, 0x1, UPT ;  /* 0x000000010700788c */ /* 0x001fd2000bf06270 */
[----:B-1----:R-:W-:Y:S05]  /*00c0*/  BRA.U !UP0, `(.L_x_3) ;  /* 0x0000000508a87547 */ /* 0x002fea000b800000 */
[----:B------:R-:W-:Y:S02]  /*00d0*/  UISETP.GE.U32.AND UP1, UPT, UR7, 0x10, UPT ;  /* 0x000000100700788c */ /* 0x000fe4000bf26070 */
[----:B------:R-:W-:Y:S01]  /*00e0*/  IMAD R0, R7, UR7, RZ ;  /* 0x0000000707007c24 */ /* 0x000fe2000f8e02ff */
[----:B------:R-:W-:Y:S01]  /*00f0*/  ULOP3.LUT UR10, UR7, 0xf, URZ, 0xc0, !UPT ;  /* 0x0000000f070a7892 */ /* 0x000fe2000f8ec0ff */
[----:B------:R-:W-:Y:S01]  /*0100*/  IMAD.MOV.U32 R2, RZ, RZ, RZ ;  /* 0x000000ffff027224 */ /* 0x000fe200078e00ff */
[----:B------:R-:W-:Y:S02]  /*0110*/  UMOV UR4, URZ ;  /* 0x000000ff00047c82 */ /* 0x000fe40008000000 */
[----:B------:R-:W-:Y:S02]  /*0120*/  UISETP.NE.AND UP0, UPT, UR10, URZ, UPT ;  /* 0x000000ff0a00728c */ /* 0x000fe4000bf05270 */
[----:B------:R-:W-:Y:S09]  /*0130*/  BRA.U !UP1, `(.L_x_4) ;  /* 0x0000000109b87547 */ /* 0x000ff2000b800000 */
[----:B------:R-:W0:Y:S01]  /*0140*/  LDCU.64 UR8, c[0x0][0x380] ;  /* 0x00007000ff0877ac */ /* 0x000e220008000a00 */
[----:B------:R-:W-:Y:S01]  /*0150*/  MOV R2, RZ ;  /* 0x000000ff00027202 */ /* 0x000fe20000000f00 */
[----:B------:R-:W-:Y:S01]  /*0160*/  IMAD.MOV.U32 R3, RZ, RZ, R0 ;  /* 0x000000ffff037224 */ /* 0x000fe200078e0000 */
[----:B------:R-:W-:Y:S02]  /*0170*/  ULOP3.LUT UR4, UR7, 0x7ffffff0, URZ, 0xc0, !UPT ;  /* 0x7ffffff007047892 */ /* 0x000fe4000f8ec0ff */
[----:B0-----:R-:W-:Y:S02]  /*0180*/  UIADD3 UR5, UP1, UPT, UR8, 0x20, URZ ;  /* 0x0000002008057890 */ /* 0x001fe4000ff3e0ff */
[----:B------:R-:W-:Y:S02]  /*0190*/  UIADD3 UR8, UPT, UPT, -UR4, URZ, URZ ;  /* 0x000000ff04087290 */ /* 0x000fe4000fffe1ff */
[----:B------:R-:W-:-:S12]  /*01a0*/  UIADD3.X UR6, UPT, UPT, URZ, UR9, URZ, UP1, !UPT ;  /* 0x00000009ff067290 */ /* 0x000fd80008ffe4ff */
.L_x_5:
[----:B------:R-:W-:Y:S01]  /*01b0*/  MOV R4, UR5 ;  /* 0x0000000500047c02 */ /* 0x000fe20008000f00 */
[----:B------:R-:W-:-:S04]  /*01c0*/  IMAD.U32 R5, RZ, RZ, UR6 ;  /* 0x00000006ff057e24 */ /* 0x000fc8000f8e00ff */
[----:B------:R-:W-:-:S05]  /*01d0*/  IMAD.WIDE R4, R3, 0x4, R4 ;  /* 0x0000000403047825 */ /* 0x000fca00078e0204 */
[----:B------:R-:W2:Y:S04]  /*01e0*/  LDG.E.CONSTANT R15, desc[UR12][R4.64+-0x20] ;  /* 0xffffe00c040f7981 */ /* 0x000ea8000c1e9900 */
[----:B------:R-:W3:Y:S04]  /*01f0*/  LDG.E.CONSTANT R17, desc[UR12][R4.64+-0x1c] ;  /* 0xffffe40c04117981 */ /* 0x000ee8000c1e9900 */
[----:B------:R-:W4:Y:S04]  /*0200*/  LDG.E.CONSTANT R19, desc[UR12][R4.64+-0x18] ;  /* 0xffffe80c04137981 */ /* 0x000f28000c1e9900 */
[----:B------:R-:W5:Y:S04]  /*0210*/  LDG.E.CONSTANT R21, desc[UR12][R4.64+-0x14] ;  /* 0xffffec0c04157981 */ /* 0x000f68000c1e9900 */
        /* <DEDUP_REMOVED lines=11> */
[----:B------:R-:W5:Y:S01]  /*02d0*/  LDG.E.CONSTANT R14, desc[UR12][R4.64+0x1c] ;  /* 0x00001c0c040e7981 */ /* 0x000f62000c1e9900 */
[----:B------:R-:W-:Y:S01]  /*02e0*/  UIADD3 UR8, UPT, UPT, UR8, 0x10, URZ ;  /* 0x0000001008087890 */ /* 0x000fe2000fffe0ff */
[----:B------:R-:W-:-:S03]  /*02f0*/  IADD3 R3, PT, PT, R3, 0x10, RZ ;  /* 0x0000001003037810 */ /* 0x000fc60007ffe0ff */
[----:B------:R-:W-:Y:S01]  /*0300*/  UISETP.NE.AND UP1, UPT, UR8, URZ, UPT ;  /* 0x000000ff0800728c */ /* 0x000fe2000bf25270 */
[----:B--2---:R-:W-:-:S04]  /*0310*/  FFMA R2, R15, R15, R2 ;  /* 0x0000000f0f027223 */ /* 0x004fc80000000002 */
[----:B---3--:R-:W-:-:S04]  /*0320*/  FFMA R2, R17, R17, R2 ;  /* 0x0000001111027223 */ /* 0x008fc80000000002 */
[----:B----4-:R-:W-:-:S04]  /*0330*/  FFMA R2, R19, R19, R2 ;  /* 0x0000001313027223 */ /* 0x010fc80000000002 */
[----:B-----5:R-:W-:-:S04]  /*0340*/  FFMA R2, R21, R21, R2 ;  /* 0x0000001515027223 */ /* 0x020fc80000000002 */
[----:B------:R-:W-:-:S04]  /*0350*/  FFMA R2, R23, R23, R2 ;  /* 0x0000001717027223 */ /* 0x000fc80000000002 */
        /* <DEDUP_REMOVED lines=10> */
[----:B------:R-:W-:Y:S01]  /*0400*/  FFMA R2, R14, R14, R9 ;  /* 0x0000000e0e027223 */ /* 0x000fe20000000009 */
[----:B------:R-:W-:Y:S06]  /*0410*/  BRA.U UP1, `(.L_x_5) ;  /* 0xfffffffd01647547 */ /* 0x000fec000b83ffff */
.L_x_4:
[----:B------:R-:W-:Y:S05]  /*0420*/  BRA.U !UP0, `(.L_x_3) ;  /* 0x0000000108d07547 */ /* 0x000fea000b800000 */
[----:B------:R-:W-:Y:S02]  /*0430*/  UISETP.GE.U32.AND UP0, UPT, UR10, 0x8, UPT ;  /* 0x000000080a00788c */ /* 0x000fe4000bf06070 */
[----:B------:R-:W-:-:S04]  /*0440*/  ULOP3.LUT UR6, UR7, 0x7, URZ, 0xc0, !UPT ;  /* 0x0000000707067892 */ /* 0x000fc8000f8ec0ff */
[----:B------:R-:W-:-:S03]  /*0450*/  UISETP.NE.AND UP1, UPT, UR6, URZ, UPT ;  /* 0x000000ff0600728c */ /* 0x000fc6000bf25270 */
[----:B------:R-:W-:Y:S08]  /*0460*/  BRA.U !UP0, `(.L_x_6) ;  /* 0x0000000108507547 */ /* 0x000ff0000b800000 */
[----:B------:R-:W0:Y:S01]  /*0470*/  LDC.64 R4, c[0x0][0x380] ;  /* 0x0000e000ff047b82 */ /* 0x000e220000000a00 */
[----:B------:R-:W-:-:S04]  /*0480*/  VIADD R3, R0, UR4 ;  /* 0x0000000400037c36 */ /* 0x000fc80008000000 */
[----:B0-----:R-:W-:-:S05]  /*0490*/  IMAD.WIDE R4, R3, 0x4, R4 ;  /* 0x0000000403047825 */ /* 0x001fca00078e0204 */
[----:B------:R-:W2:Y:S04]  /*04a0*/  LDG.E.CONSTANT R3, desc[UR12][R4.64] ;  /* 0x0000000c04037981 */ /* 0x000ea8000c1e9900 */
[----:B------:R-:W3:Y:S04]  /*04b0*/  LDG.E.CONSTANT R9, desc[UR12][R4.64+0x4] ;  /* 0x0000040c04097981 */ /* 0x000ee8000c1e9900 */
[----:B------:R-:W4:Y:S04]  /*04c0*/  LDG.E.CONSTANT R11, desc[UR12][R4.64+0x8] ;  /* 0x0000080c040b7981 */ /* 0x000f28000c1e9900 */
[----:B------:R-:W5:Y:S04]  /*04d0*/  LDG.E.CONSTANT R13, desc[UR12][R4.64+0xc] ;  /* 0x00000c0c040d7981 */ /* 0x000f68000c1e9900 */
[----:B------:R-:W5:Y:S04]  /*04e0*/  LDG.E.CONSTANT R15, desc[UR12][R4.64+0x10] ;  /* 0x0000100c040f7981 */ /* 0x000f68000c1e9900 */
[----:B------:R-:W5:Y:S04]  /*04f0*/  LDG.E.CONSTANT R17, desc[UR12][R4.64+0x14] ;  /* 0x0000140c04117981 */ /* 0x000f68000c1e9900 */
[----:B------:R-:W5:Y:S04]  /*0500*/  LDG.E.CONSTANT R19, desc[UR12][R4.64+0x18] ;  /* 0x0000180c04137981 */ /* 0x000f68000c1e9900 */
[----:B------:R-:W5:Y:S01]  /*0510*/  LDG.E.CONSTANT R21, desc[UR12][R4.64+0x1c] ;  /* 0x00001c0c04157981 */ /* 0x000f62000c1e9900 */
[----:B------:R-:W-:Y:S01]  /*0520*/  UIADD3 UR4, UPT, UPT, UR4, 0x8, URZ ;  /* 0x0000000804047890 */ /* 0x000fe2000fffe0ff */
[----:B--2---:R-:W-:-:S04]  /*0530*/  FFMA R2, R3, R3, R2 ;  /* 0x0000000303027223 */ /* 0x004fc80000000002 */
[----:B---3--:R-:W-:-:S04]  /*0540*/  FFMA R2, R9, R9, R2 ;  /* 0x0000000909027223 */ /* 0x008fc80000000002 */
[----:B----4-:R-:W-:-:S04]  /*0550*/  FFMA R2, R11, R11, R2 ;  /* 0x0000000b0b027223 */ /* 0x010fc80000000002 */
[----:B-----5:R-:W-:-:S04]  /*0560*/  FFMA R2, R13, R13, R2 ;  /* 0x0000000d0d027223 */ /* 0x020fc80000000002 */
[----:B------:R-:W-:-:S04]  /*0570*/  FFMA R2, R15, R15, R2 ;  /* 0x0000000f0f027223 */ /* 0x000fc80000000002 */
[----:B------:R-:W-:-:S04]  /*0580*/  FFMA R2, R17, R17, R2 ;  /* 0x0000001111027223 */ /* 0x000fc80000000002 */
[----:B------:R-:W-:-:S04]  /*0590*/  FFMA R2, R19, R19, R2 ;  /* 0x0000001313027223 */ /* 0x000fc80000000002 */
[----:B------:R-:W-:-:S07]  /*05a0*/  FFMA R2, R21, R21, R2 ;  /* 0x0000001515027223 */ /* 0x000fce0000000002 */
.L_x_6:
[----:B------:R-:W-:Y:S05]  /*05b0*/  BRA.U !UP1, `(.L_x_3) ;  /* 0x00000001096c7547 */ /* 0x000fea000b800000 */
[----:B------:R-:W-:Y:S02]  /*05c0*/  UISETP.GE.U32.AND UP0, UPT, UR6, 0x4, UPT ;  /* 0x000000040600788c */ /* 0x000fe4000bf06070 */
[----:B------:R-:W-:-:S04]  /*05d0*/  ULOP3.LUT UR5, UR7, 0x3, URZ, 0xc0, !UPT ;  /* 0x0000000307057892 */ /* 0x000fc8000f8ec0ff */
[----:B------:R-:W-:-:S03]  /*05e0*/  UISETP.NE.AND UP1, UPT, UR5, URZ, UPT ;  /* 0x000000ff0500728c */ /* 0x000fc6000bf25270 */
[----:B------:R-:W-:Y:S08]  /*05f0*/  BRA.U !UP0, `(.L_x_7) ;  /* 0x0000000108307547 */ /* 0x000ff0000b800000 */
[----:B------:R-:W0:Y:S01]  /*0600*/  LDC.64 R4, c[0x0][0x380] ;  /* 0x0000e000ff047b82 */ /* 0x000e220000000a00 */
[----:B------:R-:W-:-:S05]  /*0610*/  IADD3 R3, PT, PT, R0, UR4, RZ ;  /* 0x0000000400037c10 */ /* 0x000fca000fffe0ff */
[----:B0-----:R-:W-:-:S05]  /*0620*/  IMAD.WIDE R4, R3, 0x4, R4 ;  /* 0x0000000403047825 */ /* 0x001fca00078e0204 */
[----:B------:R-:W2:Y:S04]  /*0630*/  LDG.E.CONSTANT R3, desc[UR12][R4.64] ;  /* 0x0000000c04037981 */ /* 0x000ea8000c1e9900 */
[----:B------:R-:W3:Y:S04]  /*0640*/  LDG.E.CONSTANT R9, desc[UR12][R4.64+0x4] ;  /* 0x0000040c04097981 */ /* 0x000ee8000c1e9900 */
[----:B------:R-:W4:Y:S04]  /*0650*/  LDG.E.CONSTANT R11, desc[UR12][R4.64+0x8] ;  /* 0x0000080c040b7981 */ /* 0x000f28000c1e9900 */
[----:B------:R-:W5:Y:S01]  /*0660*/  LDG.E.CONSTANT R13, desc[UR12][R4.64+0xc] ;  /* 0x00000c0c040d7981 */ /* 0x000f62000c1e9900 */
[----:B------:R-:W-:Y:S01]  /*0670*/  UIADD3 UR4, UPT, UPT, UR4, 0x4, URZ ;  /* 0x0000000404047890 */ /* 0x000fe2000fffe0ff */
[----:B--2---:R-:W-:-:S04]  /*0680*/  FFMA R2, R3, R3, R2 ;  /* 0x0000000303027223 */ /* 0x004fc80000000002 */
[----:B---3--:R-:W-:-:S04]  /*0690*/  FFMA R2, R9, R9, R2 ;  /* 0x0000000909027223 */ /* 0x008fc80000000002 */
[----:B----4-:R-:W-:-:S04]  /*06a0*/  FFMA R2, R11, R11, R2 ;  /* 0x0000000b0b027223 */ /* 0x010fc80000000002 */
[----:B-----5:R-:W-:-:S07]  /*06b0*/  FFMA R2, R13, R13, R2 ;  /* 0x0000000d0d027223 */ /* 0x020fce0000000002 */
.L_x_7:
[----:B------:R-:W-:Y:S05]  /*06c0*/  BRA.U !UP1, `(.L_x_3) ;  /* 0x0000000109287547 */ /* 0x000fea000b800000 */
[----:B------:R-:W0:Y:S01]  /*06d0*/  LDC.64 R8, c[0x0][0x380] ;  /* 0x0000e000ff087b82 */ /* 0x000e220000000a00 */
[----:B------:R-:W-:Y:S01]  /*06e0*/  VIADD R3, R0, UR4 ;  /* 0x0000000400037c36 */ /* 0x000fe20008000000 */
[----:B------:R-:W-:-:S12]  /*06f0*/  UIADD3 UR5, UPT, UPT, -UR5, URZ, URZ ;  /* 0x000000ff05057290 */ /* 0x000fd8000fffe1ff */
.L_x_8:
[----:B0-----:R-:W-:-:S06]  /*0700*/  IMAD.WIDE R4, R3, 0x4, R8 ;  /* 0x0000000403047825 */ /* 0x001fcc00078e0208 */
[----:B------:R-:W2:Y:S01]  /*0710*/  LDG.E.CONSTANT R5, desc[UR12][R4.64] ;  /* 0x0000000c04057981 */ /* 0x000ea2000c1e9900 */
[----:B------:R-:W-:Y:S01]  /*0720*/  UIADD3 UR5, UPT, UPT, UR5, 0x1, URZ ;  /* 0x0000000105057890 */ /* 0x000fe2000fffe0ff */
[----:B------:R-:W-:-:S03]  /*0730*/  IADD3 R3, PT, PT, R3, 0x1, RZ ;  /* 0x0000000103037810 */ /* 0x000fc60007ffe0ff */
[----:B------:R-:W-:Y:S01]  /*0740*/  UISETP.NE.AND UP0, UPT, UR5, URZ, UPT ;  /* 0x000000ff0500728c */ /* 0x000fe2000bf05270 */
[----:B--2---:R-:W-:-:S08]  /*0750*/  FFMA R2, R5, R5, R2 ;  /* 0x0000000505027223 */ /* 0x004fd00000000002 */
[----:B------:R-:W-:Y:S05]  /*0760*/  BRA.U UP0, `(.L_x_8) ;  /* 0xfffffffd00e47547 */ /* 0x000fea000b83ffff */
.L_x_3:
[----:B------:R-:W0:Y:S01]  /*0770*/  LDCU UR4, c[0x0][0x398] ;  /* 0x00007300ff0477ac */ /* 0x000e220008000800 */
[C---:B------:R-:W-:Y:S01]  /*0780*/  FSETP.GT.AND P0, PT, R2.reuse, 9.9999999392252902908e-09, PT ;  /* 0x322bcc770200780b */ /* 0x040fe20003f04000 */
[----:B------:R-:W-:Y:S01]  /*0790*/  BSSY.RECONVERGENT B0, `(.L_x_9) ;  /* 0x000001f000007945 */ /* 0x000fe20003800200 */
[----:B------:R-:W-:Y:S02]  /*07a0*/  IMAD.MOV.U32 R0, RZ, RZ, 0x3f800000 ;  /* 0x3f800000ff007424 */ /* 0x000fe400078e00ff */
[----:B0-----:R-:W-:-:S13]  /*07b0*/  FSETP.LEU.OR P0, PT, R2, UR4, !P0 ;  /* 0x0000000402007c0b */ /* 0x001fda000c70b400 */
[----:B------:R-:W-:Y:S05]  /*07c0*/  @P0 BRA `(.L_x_10) ;  /* 0x00000000006c0947 */ /* 0x000fea0003800000 */
[----:B------:R-:W0:Y:S01]  /*07d0*/  MUFU.RCP R3, R2 ;  /* 0x0000000200037308 */ /* 0x000e220000001000 */
[----:B------:R-:W-:Y:S01]  /*07e0*/  MOV R5, UR4 ;  /* 0x0000000400057c02 */ /* 0x000fe20008000f00 */
[----:B------:R-:W-:Y:S06]  /*07f0*/  BSSY.RECONVERGENT B1, `(.L_x_11) ;  /* 0x000000b000017945 */ /* 0x000fec0003800200 */
[----:B------:R-:W1:Y:S01]  /*0800*/  FCHK P0, R5, R2 ;  /* 0x0000000205007302 */ /* 0x000e620000000000 */
[----:B0-----:R-:W-:-:S04]  /*0810*/  FFMA R0, R3, -R2, 1 ;  /* 0x3f80000003007423 */ /* 0x001fc80000000802 */
[----:B------:R-:W-:-:S04]  /*0820*/  FFMA R0, R3, R0, R3 ;  /* 0x0000000003007223 */ /* 0x000fc80000000003 */
[----:B------:R-:W-:-:S04]  /*0830*/  FFMA R3, R0, UR4, RZ ;  /* 0x0000000400037c23 */ /* 0x000fc800080000ff */
[----:B------:R-:W-:-:S04]  /*0840*/  FFMA R4, R3, -R2, UR4 ;  /* 0x0000000403047e23 */ /* 0x000fc80008000802 */
[----:B------:R-:W-:Y:S01]  /*0850*/  FFMA R0, R0, R4, R3 ;  /* 0x0000000400007223 */ /* 0x000fe20000000003 */
[----:B-1----:R-:W-:Y:S06]  /*0860*/  @!P0 BRA `(.L_x_12) ;  /* 0x00000000000c8947 */ /* 0x002fec0003800000 */
[----:B------:R-:W-:Y:S02]  /*0870*/  MOV R0, R2 ;  /* 0x0000000200007202 */ /* 0x000fe40000000f00 */
[----:B------:R-:W-:-:S07]  /*0880*/  MOV R2, 0x8a0 ;  /* 0x000008a000027802 */ /* 0x000fce0000000f00 */
[----:B------:R-:W-:Y:S05]  /*0890*/  CALL.REL.NOINC `($__internal_1_$__cuda_sm3x_div_rn_noftz_f32_slowpath) ;  /* 0x0000000c003c7944 */ /* 0x000fea0003c00000 */
.L_x_12:
[----:B------:R-:W-:Y:S05]  /*08a0*/  BSYNC.RECONVERGENT B1 ;  /* 0x0000000000017941 */ /* 0x000fea0003800200 */
.L_x_11:
[----:B------:R-:W-:Y:S01]  /*08b0*/  VIADD R2, R0, 0xf3000000 ;  /* 0xf300000000027836 */ /* 0x000fe20000000000 */
[----:B------:R0:W1:Y:S01]  /*08c0*/  MUFU.RSQ R5, R0 ;  /* 0x0000000000057308 */ /* 0x0000620000001400 */
[----:B------:R-:W-:Y:S03]  /*08d0*/  BSSY.RECONVERGENT B1, `(.L_x_10) ;  /* 0x000000a000017945 */ /* 0x000fe60003800200 */
[----:B------:R-:W-:-:S13]  /*08e0*/  ISETP.GT.U32.AND P0, PT, R2, 0x727fffff, PT ;  /* 0x727fffff0200780c */ /* 0x000fda0003f04070 */
[----:B01----:R-:W-:Y:S05]  /*08f0*/  @!P0 BRA `(.L_x_13) ;  /* 0x00000000000c8947 */ /* 0x003fea0003800000 */
[----:B------:R-:W-:-:S07]  /*0900*/  MOV R8, 0x920 ;  /* 0x0000092000087802 */ /* 0x000fce0000000f00 */
[----:B------:R-:W-:Y:S05]  /*0910*/  CALL.REL.NOINC `($__internal_0_$__cuda_sm20_sqrt_rn_f32_slowpath) ;  /* 0x0000000800c07944 */ /* 0x000fea0003c00000 */
[----:B------:R-:W-:Y:S05]  /*0920*/  BRA `(.L_x_14) ;  /* 0x0000000000107947 */ /* 0x000fea0003800000 */
.L_x_13:
[C---:B------:R-:W-:Y:S01]  /*0930*/  FMUL.FTZ R3, R5.reuse, R0 ;  /* 0x0000000005037220 */ /* 0x040fe20000410000 */
[----:B------:R-:W-:-:S03]  /*0940*/  FMUL.FTZ R2, R5, 0.5 ;  /* 0x3f00000005027820 */ /* 0x000fc60000410000 */
[----:B------:R-:W-:-:S04]  /*0950*/  FFMA R0, -R3, R3, R0 ;  /* 0x0000000303007223 */ /* 0x000fc80000000100 */
[----:B------:R-:W-:-:S07]  /*0960*/  FFMA R0, R0, R2, R3 ;  /* 0x0000000200007223 */ /* 0x000fce0000000003 */
.L_x_14:
[----:B------:R-:W-:Y:S05]  /*0970*/  BSYNC.RECONVERGENT B1 ;  /* 0x0000000000017941 */ /* 0x000fea0003800200 */
.L_x_10:
[----:B------:R-:W-:Y:S05]  /*0980*/  BSYNC.RECONVERGENT B0 ;  /* 0x0000000000007941 */ /* 0x000fea0003800200 */
.L_x_9:
[----:B------:R-:W0:Y:S02]  /*0990*/  LDC R6, c[0x0][0x394] ;  /* 0x0000e500ff067b82 */ /* 0x000e240000000800 */
[----:B0-----:R-:W-:-:S13]  /*09a0*/  ISETP.GE.AND P0, PT, R6, 0x1, PT ;  /* 0x000000010600780c */ /* 0x001fda0003f06270 */
[----:B------:R-:W-:Y:S05]  /*09b0*/  @!P0 EXIT ;  /* 0x000000000000894d */ /* 0x000fea0003800000 */
[C---:B------:R-:W-:Y:S01]  /*09c0*/  ISETP.GE.U32.AND P0, PT, R6.reuse, 0x10, PT ;  /* 0x000000100600780c */ /* 0x040fe20003f06070 */
[----:B------:R-:W-:Y:S01]  /*09d0*/  HFMA2 R8, -RZ, RZ, 0, 0 ;  /* 0x00000000ff087431 */ /* 0x000fe200000001ff */
[----:B------:R-:W-:Y:S01]  /*09e0*/  LOP3.LUT R22, R6, 0xf, RZ, 0xc0, !PT ;  /* 0x0000000f06167812 */ /* 0x000fe200078ec0ff */
[----:B------:R-:W-:-:S03]  /*09f0*/  IMAD R7, R7, R6, RZ ;  /* 0x0000000607077224 */ /* 0x000fc600078e02ff */
[----:B------:R-:W-:-:S07]  /*0a00*/  ISETP.NE.AND P1, PT, R22, RZ, PT ;  /* 0x000000ff1600720c */ /* 0x000fce0003f25270 */
[----:B------:R-:W-:Y:S06]  /*0a10*/  @!P0 BRA `(.L_x_15) ;  /* 0x0000000400208947 */ /* 0x000fec0003800000 */
[----:B------:R-:W0:Y:S01]  /*0a20*/  LDCU.128 UR8, c[0x0][0x380] ;  /* 0x00007000ff0877ac */ /* 0x000e220008000c00 */
[----:B------:R-:W-:Y:S02]  /*0a30*/  LOP3.LUT R8, R6, 0x7ffffff0, RZ, 0xc0, !PT ;  /* 0x7ffffff006087812 */ /* 0x000fe400078ec0ff */
[----:B------:R-:W-:Y:S01]  /*0a40*/  MOV R9, R7 ;  /* 0x0000000700097202 */ /* 0x000fe20000000f00 */
[----:B------:R-:W-:Y:S02]  /*0a50*/  UMOV UR4, URZ ;  /* 0x000000ff00047c82 */ /* 0x000fe40008000000 */
[----:B------:R-:W-:Y:S01]  /*0a60*/  IMAD.MOV R10, RZ, RZ, -R8 ;  /* 0x000000ffff0a7224 */ /* 0x000fe200078e0a08 */
[----:B0-----:R-:W-:Y:S02]  /*0a70*/  UIADD3 UR8, UP1, UPT, UR8, 0x20, URZ ;  /* 0x0000002008087890 */ /* 0x001fe4000ff3e0ff */
[----:B------:R-:W-:Y:S02]  /*0a80*/  UIADD3 UR5, UP0, UPT, UR10, 0x20, URZ ;  /* 0x000000200a057890 */ /* 0x000fe4000ff1e0ff */
[----:B------:R-:W-:-:S02]  /*0a90*/  UIADD3.X UR9, UPT, UPT, URZ, UR9, URZ, UP1, !UPT ;  /* 0x00000009ff097290 */ /* 0x000fc40008ffe4ff */
[----:B------:R-:W-:-:S12]  /*0aa0*/  UIADD3.X UR6, UPT, UPT, URZ, UR11, URZ, UP0, !UPT ;  /* 0x0000000bff067290 */ /* 0x000fd800087fe4ff */
.L_x_16:
[----:B------:R-:W-:Y:S02]  /*0ab0*/  MOV R2, UR8 ;  /* 0x0000000800027c02 */ /* 0x000fe40008000f00 */
[----:B------:R-:W-:-:S03]  /*0ac0*/  MOV R3, UR9 ;  /* 0x0000000900037c02 */ /* 0x000fc60008000f00 */
        /* <DEDUP_REMOVED lines=16> */
[----:B------:R0:W5:Y:S01]  /*0bd0*/  LDG.E.CONSTANT R20, desc[UR12][R2.64+0x1c] ;  /* 0x00001c0c02147981 */ /* 0x000162000c1e9900 */
[----:B------:R-:W-:Y:S01]  /*0be0*/  MOV R5, UR6 ;  /* 0x0000000600057c02 */ /* 0x000fe20008000f00 */
[----:B------:R-:W-:Y:S01]  /*0bf0*/  IMAD.U32 R4, RZ, RZ, UR5 ;  /* 0x00000005ff047e24 */ /* 0x000fe2000f8e00ff */
[----:B------:R-:W-:-:S03]  /*0c00*/  ISETP.NE.AND P0, PT, RZ, UR4, PT ;  /* 0x00000004ff007c0c */ /* 0x000fc6000bf05270 */
[C---:B------:R-:W-:Y:S01]  /*0c10*/  IMAD.WIDE R4, R9.reuse, 0x4, R4 ;  /* 0x0000000409047825 */ /* 0x040fe200078e0204 */
[----:B------:R-:W-:Y:S01]  /*0c20*/  IADD3 R10, PT, PT, R10, 0x10, RZ ;  /* 0x000000100a0a7810 */ /* 0x000fe20007ffe0ff */
[----:B------:R-:W-:Y:S02]  /*0c30*/  UIADD3 UR4, UPT, UPT, UR4, 0x10, URZ ;  /* 0x0000001004047890 */ /* 0x000fe4000fffe0ff */
[----:B------:R-:W-:Y:S02]  /*0c40*/  VIADD R9, R9, 0x10 ;  /* 0x0000001009097836 */ /* 0x000fe40000000000 */
[-C--:B--2---:R-:W-:Y:S01]  /*0c50*/  FMUL R18, R18, R0.reuse ;  /* 0x0000000012127220 */ /* 0x084fe20000400000 */
[----:B---3--:R-:W-:-:S04]  /*0c60*/  FMUL R24, R24, R0 ;  /* 0x0000000018187220 */ /* 0x008fc80000400000 */
[----:B0-----:R-:W-:Y:S01]  /*0c70*/  FSEL R3, R18, RZ, P0 ;  /* 0x000000ff12037208 */ /* 0x001fe20000000000 */
[----:B----4-:R-:W-:Y:S01]  /*0c80*/  FMUL R29, R29, R0 ;  /* 0x000000001d1d7220 */ /* 0x010fe20000400000 */
[----:B------:R-:W-:-:S03]  /*0c90*/  FSEL R24, R24, RZ, P0 ;  /* 0x000000ff18187208 */ /* 0x000fc60000000000 */
[----:B------:R0:W-:Y:S01]  /*0ca0*/  STG.E desc[UR12][R4.64+-0x18], R3 ;  /* 0xffffe80304007986 */ /* 0x0001e2000c10190c */
[-C--:B-----5:R-:W-:Y:S01]  /*0cb0*/  FMUL R16, R16, R0.reuse ;  /* 0x0000000010107220 */ /* 0x0a0fe20000400000 */
[----:B------:R-:W-:Y:S01]  /*0cc0*/  FSEL R29, R29, RZ, P0 ;  /* 0x000000ff1d1d7208 */ /* 0x000fe20000000000 */
[-C--:B------:R-:W-:Y:S01]  /*0cd0*/  FMUL R14, R14, R0.reuse ;  /* 0x000000000e0e7220 */ /* 0x080fe20000400000 */
        /* <DEDUP_REMOVED lines=10> */
[----:B0-----:R-:W-:Y:S01]  /*0d80*/  FMUL R3, R20, R0 ;  /* 0x0000000014037220 */ /* 0x001fe20000400000 */
[----:B------:R0:W-:Y:S04]  /*0d90*/  STG.E desc[UR12][R4.64+-0x20], R24 ;  /* 0xffffe01804007986 */ /* 0x0001e8000c10190c */
        /* <DEDUP_REMOVED lines=13> */
[----:B------:R0:W-:Y:S01]  /*0e70*/  STG.E desc[UR12][R4.64+0x1c], R3 ;  /* 0x00001c0304007986 */ /* 0x0001e2000c10190c */
[----:B------:R-:W-:-:S13]  /*0e80*/  ISETP.NE.AND P0, PT, R10, RZ, PT ;  /* 0x000000ff0a00720c */ /* 0x000fda0003f05270 */
[----:B0-----:R-:W-:Y:S05]  /*0e90*/  @P0 BRA `(.L_x_16) ;  /* 0xfffffffc00040947 */ /* 0x001fea000383ffff */
.L_x_15:
[----:B------:R-:W-:Y:S05]  /*0ea0*/  @!P1 EXIT ;  /* 0x000000000000994d */ /* 0x000fea0003800000 */
[----:B------:R-:W-:Y:S02]  /*0eb0*/  ISETP.GE.U32.AND P1, PT, R22, 0x8, PT ;  /* 0x000000081600780c */ /* 0x000fe40003f26070 */
[----:B------:R-:W-:-:S04]  /*0ec0*/  LOP3.LUT R10, R6, 0x7, RZ, 0xc0, !PT ;  /* 0x00000007060a7812 */ /* 0x000fc800078ec0ff */
[----:B------:R-:W-:-:S07]  /*0ed0*/  ISETP.NE.AND P0, PT, R10, RZ, PT ;  /* 0x000000ff0a00720c */ /* 0x000fce0003f05270 */
[----:B------:R-:W-:Y:S06]  /*0ee0*/  @!P1 BRA `(.L_x_17) ;  /* 0x0000000000909947 */ /* 0x000fec0003800000 */
[----:B------:R-:W0:Y:S01]  /*0ef0*/  LDC.64 R4, c[0x0][0x380] ;  /* 0x0000e000ff047b82 */ /* 0x000e220000000a00 */
[----:B------:R-:W-:-:S07]  /*0f00*/  IADD3 R9, PT, PT, R7, R8, RZ ;  /* 0x0000000807097210 */ /* 0x000fce0007ffe0ff */
[----:B------:R-:W1:Y:S01]  /*0f10*/  LDC.64 R2, c[0x0][0x388] ;  /* 0x0000e200ff027b82 */ /* 0x000e620000000a00 */
        /* <DEDUP_REMOVED lines=9> */
[C---:B------:R-:W-:Y:S01]  /*0fb0*/  ISETP.GE.U32.AND P1, PT, R8.reuse, 0x3, PT ;  /* 0x000000030800780c */ /* 0x040fe20003f26070 */
[----:B-1----:R-:W-:Y:S01]  /*0fc0*/  IMAD.WIDE R2, R9, 0x4, R2 ;  /* 0x0000000409027825 */ /* 0x002fe200078e0202 */
[----:B------:R-:W-:-:S02]  /*0fd0*/  ISETP.GE.U32.AND P2, PT, R8, 0x2, PT ;  /* 0x000000020800780c */ /* 0x000fc40003f46070 */
[C---:B------:R-:W-:Y:S02]  /*0fe0*/  ISETP.NE.AND P3, PT, R8.reuse, RZ, PT ;  /* 0x000000ff0800720c */ /* 0x040fe40003f65270 */
[----:B------:R-:W-:Y:S01]  /*0ff0*/  IADD3 R8, PT, PT, R8, 0x8, RZ ;  /* 0x0000000808087810 */ /* 0x000fe20007ffe0ff */
[-C--:B--2---:R-:W-:Y:S01]  /*1000*/  FMUL R11, R11, R0.reuse ;  /* 0x000000000b0b7220 */ /* 0x084fe20000400000 */
[----:B---3--:R-:W-:-:S04]  /*1010*/  FMUL R13, R13, R0 ;  /* 0x000000000d0d7220 */ /* 0x008fc80000400000 */
[----:B------:R-:W-:Y:S01]  /*1020*/  FSEL R11, R11, RZ, P1 ;  /* 0x000000ff0b0b7208 */ /* 0x000fe20000800000 */
[----:B----4-:R-:W-:Y:S01]  /*1030*/  FMUL R15, R15, R0 ;  /* 0x000000000f0f7220 */ /* 0x010fe20000400000 */
[----:B------:R-:W-:-:S03]  /*1040*/  FSEL R13, R13, RZ, P2 ;  /* 0x000000ff0d0d7208 */ /* 0x000fc60001000000 */
[----:B------:R0:W-:Y:S01]  /*1050*/  STG.E desc[UR12][R2.64], R11 ;  /* 0x0000000b02007986 */ /* 0x0001e2000c10190c */
[-C--:B-----5:R-:W-:Y:S01]  /*1060*/  FMUL R17, R17, R0.reuse ;  /* 0x0000000011117220 */ /* 0x0a0fe20000400000 */
[----:B------:R-:W-:Y:S02]  /*1070*/  FSEL R15, R15, RZ, P3 ;  /* 0x000000ff0f0f7208 */ /* 0x000fe40001800000 */
[----:B------:R0:W-:Y:S01]  /*1080*/  STG.E desc[UR12][R2.64+0x4], R13 ;  /* 0x0000040d02007986 */ /* 0x0001e2000c10190c */
[----:B------:R-:W-:-:S03]  /*1090*/  FMUL R19, R19, R0 ;  /* 0x0000000013137220 */ /* 0x000fc60000400000 */
[----:B------:R0:W-:Y:S01]  /*10a0*/  STG.E desc[UR12][R2.64+0x8], R15 ;  /* 0x0000080f02007986 */ /* 0x0001e2000c10190c */
[----:B------:R-:W-:-:S03]  /*10b0*/  FMUL R21, R21, R0 ;  /* 0x0000000015157220 */ /* 0x000fc60000400000 */
[----:B------:R0:W-:Y:S01]  /*10c0*/  STG.E desc[UR12][R2.64+0xc], R17 ;  /* 0x00000c1102007986 */ /* 0x0001e2000c10190c */
[----:B------:R-:W-:-:S03]  /*10d0*/  FMUL R23, R23, R0 ;  /* 0x0000000017177220 */ /* 0x000fc60000400000 */
[----:B------:R0:W-:Y:S01]  /*10e0*/  STG.E desc[UR12][R2.64+0x10], R19 ;  /* 0x0000101302007986 */ /* 0x0001e2000c10190c */
[----:B------:R-:W-:-:S03]  /*10f0*/  FMUL R25, R25, R0 ;  /* 0x0000000019197220 */ /* 0x000fc60000400000 */
[----:B------:R0:W-:Y:S04]  /*1100*/  STG.E desc[UR12][R2.64+0x14], R21 ;  /* 0x0000141502007986 */ /* 0x0001e8000c10190c */
[----:B------:R0:W-:Y:S04]  /*1110*/  STG.E desc[UR12][R2.64+0x18], R23 ;  /* 0x0000181702007986 */ /* 0x0001e8000c10190c */
[----:B------:R0:W-:Y:S02]  /*1120*/  STG.E desc[UR12][R2.64+0x1c], R25 ;  /* 0x00001c1902007986 */ /* 0x0001e4000c10190c */
.L_x_17:
[----:B------:R-:W-:Y:S05]  /*1130*/  @!P0 EXIT ;  /* 0x000000000000894d */ /* 0x000fea0003800000 */
[----:B------:R-:W-:Y:S02]  /*1140*/  ISETP.GE.U32.AND P1, PT, R10, 0x4, PT ;  /* 0x000000040a00780c */ /* 0x000fe40003f26070 */
[----:B------:R-:W-:-:S04]  /*1150*/  LOP3.LUT R6, R6, 0x3, RZ, 0xc0, !PT ;  /* 0x0000000306067812 */ /* 0x000fc800078ec0ff */
[----:B------:R-:W-:-:S07]  /*1160*/  ISETP.NE.AND P0, PT, R6, RZ, PT ;  /* 0x000000ff0600720c */ /* 0x000fce0003f05270 */
[----:B------:R-:W-:Y:S06]  /*1170*/  @!P1 BRA `(.L_x_18) ;  /* 0x0000000000609947 */ /* 0x000fec0003800000 */
[----:B0-----:R-:W0:Y:S01]  /*1180*/  LDC.64 R2, c[0x0][0x380] ;  /* 0x0000e000ff027b82 */ /* 0x001e220000000a00 */
[----:B------:R-:W-:-:S07]  /*1190*/  IMAD.IADD R9, R7, 0x1, R8 ;  /* 0x0000000107097824 */ /* 0x000fce00078e0208 */
[----:B------:R-:W1:Y:S01]  /*11a0*/  LDC.64 R4, c[0x0][0x388] ;  /* 0x0000e200ff047b82 */ /* 0x000e620000000a00 */
[----:B0-----:R-:W-:-:S05]  /*11b0*/  IMAD.WIDE R2, R9, 0x4, R2 ;  /* 0x0000000409027825 */ /* 0x001fca00078e0202 */
[----:B------:R-:W2:Y:S04]  /*11c0*/  LDG.E.CONSTANT R11, desc[UR12][R2.64] ;  /* 0x0000000c020b7981 */ /* 0x000ea8000c1e9900 */
[----:B------:R-:W3:Y:S04]  /*11d0*/  LDG.E.CONSTANT R13, desc[UR12][R2.64+0x4] ;  /* 0x0000040c020d7981 */ /* 0x000ee8000c1e9900 */
[----:B------:R-:W4:Y:S04]  /*11e0*/  LDG.E.CONSTANT R15, desc[UR12][R2.64+0x8] ;  /* 0x0000080c020f7981 */ /* 0x000f28000c1e9900 */
        /* <DEDUP_REMOVED lines=12> */
[----:B-----5:R-:W-:Y:S01]  /*12b0*/  FMUL R17, R17, R0 ;  /* 0x0000000011117220 */ /* 0x020fe20000400000 */
[----:B------:R-:W-:Y:S02]  /*12c0*/  FSEL R15, R15, RZ, P3 ;  /* 0x000000ff0f0f7208 */ /* 0x000fe40001800000 */
[----:B------:R1:W-:Y:S04]  /*12d0*/  STG.E desc[UR12][R4.64+0x4], R13 ;  /* 0x0000040d04007986 */ /* 0x0003e8000c10190c */
[----:B------:R1:W-:Y:S04]  /*12e0*/  STG.E desc[UR12][R4.64+0x8], R15 ;  /* 0x0000080f04007986 */ /* 0x0003e8000c10190c */
[----:B------:R1:W-:Y:S02]  /*12f0*/  STG.E desc[UR12][R4.64+0xc], R17 ;  /* 0x00000c1104007986 */ /* 0x0003e4000c10190c */
.L_x_18:
[----:B------:R-:W-:Y:S05]  /*1300*/  @!P0 EXIT ;  /* 0x000000000000894d */ /* 0x000fea0003800000 */
[----:B01----:R-:W0:Y:S01]  /*1310*/  LDC.64 R12, c[0x0][0x380] ;  /* 0x0000e000ff0c7b82 */ /* 0x003e220000000a00 */
[----:B------:R-:W-:Y:S01]  /*1320*/  IADD3 R7, PT, PT, R7, R8, RZ ;  /* 0x0000000807077210 */ /* 0x000fe20007ffe0ff */
[----:B------:R-:W-:-:S06]  /*1330*/  IMAD.MOV R6, RZ, RZ, -R6 ;  /* 0x000000ffff067224 */ /* 0x000fcc00078e0a06 */
[----:B------:R-:W1:Y:S02]  /*1340*/  LDC.64 R10, c[0x0][0x388] ;  /* 0x0000e200ff0a7b82 */ /* 0x000e640000000a00 */
.L_x_19:
[----:B0-----:R-:W-:-:S06]  /*1350*/  IMAD.WIDE R4, R7, 0x4, R12 ;  /* 0x0000000407047825 */ /* 0x001fcc00078e020c */
[----:B--2---:R-:W2:Y:S01]  /*1360*/  LDG.E.CONSTANT R5, desc[UR12][R4.64] ;  /* 0x0000000c04057981 */ /* 0x004ea2000c1e9900 */
[----:B------:R-:W-:Y:S01]  /*1370*/  ISETP.GE.U32.AND P0, PT, R8, 0x3, PT ;  /* 0x000000030800780c */ /* 0x000fe20003f06070 */
[C---:B-1----:R-:W-:Y:S01]  /*1380*/  IMAD.WIDE R2, R7.reuse, 0x4, R10 ;  /* 0x0000000407027825 */ /* 0x042fe200078e020a */
[----:B------:R-:W-:Y:S02]  /*1390*/  IADD3 R6, PT, PT, R6, 0x1, RZ ;  /* 0x0000000106067810 */ /* 0x000fe40007ffe0ff */
[----:B------:R-:W-:Y:S01]  /*13a0*/  IADD3 R8, PT, PT, R8, 0x1, RZ ;  /* 0x0000000108087810 */ /* 0x000fe20007ffe0ff */
[----:B------:R-:W-:Y:S02]  /*13b0*/  VIADD R7, R7, 0x1 ;  /* 0x0000000107077836 */ /* 0x000fe40000000000 */
[----:B--2---:R-:W-:-:S05]  /*13c0*/  FMUL R9, R5, R0 ;  /* 0x0000000005097220 */ /* 0x004fca0000400000 */
[----:B------:R-:W-:Y:S02]  /*13d0*/  FSEL R9, R9, RZ, P0 ;  /* 0x000000ff09097208 */ /* 0x000fe40000000000 */
[----:B------:R-:W-:-:S03]  /*13e0*/  ISETP.NE.AND P0, PT, R6, RZ, PT ;  /* 0x000000ff0600720c */ /* 0x000fc60003f05270 */
[----:B------:R2:W-:Y:S10]  /*13f0*/  STG.E desc[UR12][R2.64], R9 ;  /* 0x0000000902007986 */ /* 0x0005f4000c10190c */
[----:B------:R-:W-:Y:S05]  /*1400*/  @P0 BRA `(.L_x_19) ;  /* 0xfffffffc00d00947 */ /* 0x000fea000383ffff */
[----:B------:R-:W-:Y:S05]  /*1410*/  EXIT ;  /* 0x000000000000794d */ /* 0x000fea0003800000 */
        .weak           $__internal_0_$__cuda_sm20_sqrt_rn_f32_slowpath
        .type           $__internal_0_$__cuda_sm20_sqrt_rn_f32_slowpath,@function
        .size           $__internal_0_$__cuda_sm20_sqrt_rn_f32_slowpath,($__internal_1_$__cuda_sm3x_div_rn_noftz_f32_slowpath - $__internal_0_$__cuda_sm20_sqrt_rn_f32_slowpath)
$__internal_0_$__cuda_sm20_sqrt_rn_f32_slowpath:
[----:B------:R-:W-:-:S13]  /*1420*/  LOP3.LUT P0, RZ, R0, 0x7fffffff, RZ, 0xc0, !PT ;  /* 0x7fffffff00ff7812 */ /* 0x000fda000780c0ff */
[----:B------:R-:W-:Y:S01]  /*1430*/  @!P0 MOV R2, R0 ;  /* 0x0000000000028202 */ /* 0x000fe20000000f00 */
[----:B------:R-:W-:Y:S06]  /*1440*/  @!P0 BRA `(.L_x_20) ;  /* 0x0000000000408947 */ /* 0x000fec0003800000 */
[----:B------:R-:W-:-:S13]  /*1450*/  FSETP.GEU.FTZ.AND P0, PT, R0, RZ, PT ;  /* 0x000000ff0000720b */ /* 0x000fda0003f1e000 */
[----:B------:R-:W-:Y:S01]  /*1460*/  @!P0 MOV R2, 0x7fffffff ;  /* 0x7fffffff00028802 */ /* 0x000fe20000000f00 */
[----:B------:R-:W-:Y:S06]  /*1470*/  @!P0 BRA `(.L_x_20) ;  /* 0x0000000000348947 */ /* 0x000fec0003800000 */
[----:B------:R-:W-:-:S13]  /*1480*/  FSETP.GTU.FTZ.AND P0, PT, |R0|, +INF , PT ;  /* 0x7f8000000000780b */ /* 0x000fda0003f1c200 */
[----:B------:R-:W-:Y:S01]  /*1490*/  @P0 FADD.FTZ R2, R0, 1 ;  /* 0x3f80000000020421 */ /* 0x000fe20000010000 */
[----:B------:R-:W-:Y:S06]  /*14a0*/  @P0 BRA `(.L_x_20) ;  /* 0x0000000000280947 */ /* 0x000fec0003800000 */
[----:B------:R-:W-:-:S13]  /*14b0*/  FSETP.NEU.FTZ.AND P0, PT, |R0|, +INF , PT ;  /* 0x7f8000000000780b */ /* 0x000fda0003f1d200 */
[----:B------:R-:W-:-:S04]  /*14c0*/  @P0 FFMA R3, R0, 1.84467440737095516160e+19, RZ ;  /* 0x5f80000000030823 */ /* 0x000fc800000000ff */
[----:B------:R-:W0:Y:S02]  /*14d0*/  @P0 MUFU.RSQ R2, R3 ;  /* 0x0000000300020308 */ /* 0x000e240000001400 */
[----:B0-----:R-:W-:Y:S01]  /*14e0*/  @P0 FMUL.FTZ R4, R3, R2 ;  /* 0x0000000203040220 */ /* 0x001fe20000410000 */
[----:B------:R-:W-:Y:S01]  /*14f0*/  @P0 FMUL.FTZ R6, R2, 0.5 ;  /* 0x3f00000002060820 */ /* 0x000fe20000410000 */
[----:B------:R-:W-:Y:S02]  /*1500*/  @!P0 IMAD.MOV.U32 R2, RZ, RZ, R0 ;  /* 0x000000ffff028224 */ /* 0x000fe400078e0000 */
[----:B------:R-:W-:-:S04]  /*1510*/  @P0 FADD.FTZ R5, -R4, -RZ ;  /* 0x800000ff04050221 */ /* 0x000fc80000010100 */
[----:B------:R-:W-:-:S04]  /*1520*/  @P0 FFMA R5, R4, R5, R3 ;  /* 0x0000000504050223 */ /* 0x000fc80000000003 */
[----:B------:R-:W-:-:S04]  /*1530*/  @P0 FFMA R5, R5, R6, R4 ;  /* 0x0000000605050223 */ /* 0x000fc80000000004 */
[----:B------:R-:W-:-:S07]  /*1540*/  @P0 FMUL.FTZ R2, R5, 2.3283064365386962891e-10 ;  /* 0x2f80000005020820 */ /* 0x000fce0000410000 */
.L_x_20:
[----:B------:R-:W-:Y:S01]  /*1550*/  MOV R0, R2 ;  /* 0x0000000200007202 */ /* 0x000fe20000000f00 */
[----:B------:R-:W-:Y:S01]  /*1560*/  IMAD.MOV.U32 R3, RZ, RZ, 0x0 ;  /* 0x00000000ff037424 */ /* 0x000fe200078e00ff */
[----:B------:R-:W-:-:S04]  /*1570*/  MOV R2, R8 ;  /* 0x0000000800027202 */ /* 0x000fc80000000f00 */
[----:B------:R-:W-:Y:S05]  /*1580*/  RET.REL.NODEC R2 `(_Z34enforce_physics_constraints_kernelPKfPfiiff) ;  /* 0xffffffe8029c7950 */ /* 0x000fea0003c3ffff */
        .weak           $__internal_1_$__cuda_sm3x_div_rn_noftz_f32_slowpath
        .type           $__internal_1_$__cuda_sm3x_div_rn_noftz_f32_slowpath,@function
        .size           $__internal_1_$__cuda_sm3x_div_rn_noftz_f32_slowpath,(.L_x_76 - $__internal_1_$__cuda_sm3x_div_rn_noftz_f32_slowpath)
$__internal_1_$__cuda_sm3x_div_rn_noftz_f32_slowpath:
[----:B------:R-:W0:Y:S01]  /*1590*/  LDC R3, c[0x0][0x398] ;  /* 0x0000e600ff037b82 */ /* 0x000e220000000800 */
[----:B------:R-:W-:Y:S01]  /*15a0*/  SHF.R.U32.HI R4, RZ, 0x17, R0 ;  /* 0x00000017ff047819 */ /* 0x000fe20000011600 */
[----:B------:R-:W1:Y:S01]  /*15b0*/  LDCU UR5, c[0x0][0x398] ;  /* 0x00007300ff0577ac */ /* 0x000e620008000800 */
[----:B------:R-:W-:Y:S02]  /*15c0*/  BSSY.RECONVERGENT B2, `(.L_x_21) ;  /* 0x0000063000027945 */ /* 0x000fe40003800200 */
[----:B------:R-:W-:-:S04]  /*15d0*/  LOP3.LUT R13, R4, 0xff, RZ, 0xc0, !PT ;  /* 0x000000ff040d7812 */ /* 0x000fc800078ec0ff */
[----:B------:R-:W-:-:S04]  /*15e0*/  IADD3 R9, PT, PT, R13, -0x1, RZ ;  /* 0xffffffff0d097810 */ /* 0x000fc80007ffe0ff */
[----:B------:R-:W-:Y:S01]  /*15f0*/  ISETP.GT.U32.AND P0, PT, R9, 0xfd, PT ;  /* 0x000000fd0900780c */ /* 0x000fe20003f04070 */
[----:B-1----:R-:W-:Y:S01]  /*1600*/  IMAD.U32 R5, RZ, RZ, UR5 ;  /* 0x00000005ff057e24 */ /* 0x002fe2000f8e00ff */
[----:B0-----:R-:W-:-:S04]  /*1610*/  SHF.R.U32.HI R4, RZ, 0x17, R3 ;  /* 0x00000017ff047819 */ /* 0x001fc80000011603 */
[----:B------:R-:W-:-:S04]  /*1620*/  LOP3.LUT R4, R4, 0xff, RZ, 0xc0, !PT ;  /* 0x000000ff04047812 */ /* 0x000fc800078ec0ff */
[----:B------:R-:W-:-:S04]  /*1630*/  IADD3 R8, PT, PT, R4, -0x1, RZ ;  /* 0xffffffff04087810 */ /* 0x000fc80007ffe0ff */
[----:B------:R-:W-:-:S13]  /*1640*/  ISETP.GT.U32.OR P0, PT, R8, 0xfd, P0 ;  /* 0x000000fd0800780c */ /* 0x000fda0000704470 */
[----:B------:R-:W-:Y:S01]  /*1650*/  @!P0 MOV R6, RZ ;  /* 0x000000ff00068202 */ /* 0x000fe20000000f00 */
[----:B------:R-:W-:Y:S06]  /*1660*/  @!P0 BRA `(.L_x_22) ;  /* 0x00000000005c8947 */ /* 0x000fec0003800000 */
[----:B------:R-:W-:Y:S02]  /*1670*/  FSETP.GTU.FTZ.AND P0, PT, |R3|, +INF , PT ;  /* 0x7f8000000300780b */ /* 0x000fe40003f1c200 */
[----:B------:R-:W-:-:S04]  /*1680*/  FSETP.GTU.FTZ.AND P1, PT, |R0|, +INF , PT ;  /* 0x7f8000000000780b */ /* 0x000fc80003f3c200 */
[----:B------:R-:W-:-:S13]  /*1690*/  PLOP3.LUT P0, PT, P0, P1, PT, 0xf8, 0x8f ;  /* 0x00000000008f781c */ /* 0x000fda0000703f70 */
[----:B------:R-:W-:Y:S05]  /*16a0*/  @P0 BRA `(.L_x_23) ;  /* 0x00000004004c0947 */ /* 0x000fea0003800000 */
[----:B------:R-:W-:-:S13]  /*16b0*/  LOP3.LUT P0, RZ, R0, 0x7fffffff, R5, 0xc8, !PT ;  /* 0x7fffffff00ff7812 */ /* 0x000fda000780c805 */
[----:B------:R-:W-:Y:S05]  /*16c0*/  @!P0 BRA `(.L_x_24) ;  /* 0x00000004003c8947 */ /* 0x000fea0003800000 */
[C---:B------:R-:W-:Y:S02]  /*16d0*/  FSETP.NEU.FTZ.AND P1, PT, |R3|.reuse, +INF , PT ;  /* 0x7f8000000300780b */ /* 0x040fe40003f3d200 */
[----:B------:R-:W-:Y:S02]  /*16e0*/  FSETP.NEU.FTZ.AND P2, PT, |R0|, +INF , PT ;  /* 0x7f8000000000780b */ /* 0x000fe40003f5d200 */
[----:B------:R-:W-:-:S11]  /*16f0*/  FSETP.NEU.FTZ.AND P0, PT, |R3|, +INF , PT ;  /* 0x7f8000000300780b */ /* 0x000fd60003f1d200 */
[----:B------:R-:W-:Y:S05]  /*1700*/  @!P2 BRA !P1, `(.L_x_24) ;  /* 0x00000004002ca947 */ /* 0x000fea0004800000 */
[----:B------:R-:W-:-:S04]  /*1710*/  LOP3.LUT P1, RZ, R5, 0x7fffffff, RZ, 0xc0, !PT ;  /* 0x7fffffff05ff7812 */ /* 0x000fc8000782c0ff */
[----:B------:R-:W-:-:S13]  /*1720*/  PLOP3.LUT P1, PT, P2, P1, PT, 0x2f, 0xf2 ;  /* 0x0000000000f2781c */ /* 0x000fda0001722577 */
[----:B------:R-:W-:Y:S05]  /*1730*/  @P1 BRA `(.L_x_25) ;  /* 0x0000000400181947 */ /* 0x000fea0003800000 */
[----:B------:R-:W-:-:S04]  /*1740*/  LOP3.LUT P1, RZ, R0, 0x7fffffff, RZ, 0xc0, !PT ;  /* 0x7fffffff00ff7812 */ /* 0x000fc8000782c0ff */
[----:B------:R-:W-:-:S13]  /*1750*/  PLOP3.LUT P0, PT, P0, P1, PT, 0x2f, 0xf2 ;  /* 0x0000000000f2781c */ /* 0x000fda0000702577 */
[----:B------:R-:W-:Y:S05]  /*1760*/  @P0 BRA `(.L_x_26) ;  /* 0x0000000400000947 */ /* 0x000fea0003800000 */
[----:B------:R-:W-:Y:S02]  /*1770*/  ISETP.GE.AND P0, PT, R8, RZ, PT ;  /* 0x000000ff0800720c */ /* 0x000fe40003f06270 */
[----:B------:R-:W-:-:S11]  /*1780*/  ISETP.GE.AND P1, PT, R9, RZ, PT ;  /* 0x000000ff0900720c */ /* 0x000fd60003f26270 */
[----:B------:R-:W-:Y:S01]  /*1790*/  @P0 MOV R6, RZ ;  /* 0x000000ff00060202 */ /* 0x000fe20000000f00 */
[----:B------:R-:W-:Y:S02]  /*17a0*/  @!P0 IMAD.MOV.U32 R6, RZ, RZ, -0x40 ;  /* 0xffffffc0ff068424 */ /* 0x000fe400078e00ff */
[----:B------:R-:W-:Y:S01]  /*17b0*/  @!P0 FFMA R5, R3, 1.84467440737095516160e+19, RZ ;  /* 0x5f80000003058823 */ /* 0x000fe200000000ff */
[----:B------:R-:W-:Y:S02]  /*17c0*/  @!P1 FFMA R0, R0, 1.84467440737095516160e+19, RZ ;  /* 0x5f80000000009823 */ /* 0x000fe400000000ff */
[----:B------:R-:W-:-:S07]  /*17d0*/  @!P1 IADD3 R6, PT, PT, R6, 0x40, RZ ;  /* 0x0000004006069810 */ /* 0x000fce0007ffe0ff */
.L_x_22:
[----:B------:R-:W-:Y:S01]  /*17e0*/  LEA R3, R13, 0xc0800000, 0x17 ;  /* 0xc08000000d037811 */ /* 0x000fe200078eb8ff */
[----:B------:R-:W-:Y:S01]  /*17f0*/  VIADD R4, R4, 0xffffff81 ;  /* 0xffffff8104047836 */ /* 0x000fe20000000000 */
[----:B------:R-:W-:Y:S02]  /*1800*/  BSSY.RECONVERGENT B3, `(.L_x_27) ;  /* 0x0000035000037945 */ /* 0x000fe40003800200 */
[----:B------:R-:W-:Y:S01]  /*1810*/  IADD3 R3, PT, PT, -R3, R0, RZ ;  /* 0x0000000003037210 */ /* 0x000fe20007ffe1ff */
[----:B------:R-:W-:-:S03]  /*1820*/  IMAD R0, R4, -0x800000, R5 ;  /* 0xff80000004007824 */ /* 0x000fc600078e0205 */
[----:B------:R-:W0:Y:S01]  /*1830*/  MUFU.RCP R8, R3 ;  /* 0x0000000300087308 */ /* 0x000e220000001000 */
[----:B------:R-:W-:-:S04]  /*1840*/  FADD.FTZ R9, -R3, -RZ ;  /* 0x800000ff03097221 */ /* 0x000fc80000010100 */
[----:B0-----:R-:W-:-:S04]  /*1850*/  FFMA R11, R8, R9, 1 ;  /* 0x3f800000080b7423 */ /* 0x001fc80000000009 */
[----:B------:R-:W-:-:S04]  /*1860*/  FFMA R10, R8, R11, R8 ;  /* 0x0000000b080a7223 */ /* 0x000fc80000000008 */
[----:B------:R-:W-:-:S04]  /*1870*/  FFMA R5, R0, R10, RZ ;  /* 0x0000000a00057223 */ /* 0x000fc800000000ff */
[----:B------:R-:W-:-:S04]  /*1880*/  FFMA R8, R9, R5, R0 ;  /* 0x0000000509087223 */ /* 0x000fc80000000000 */
[----:B------:R-:W-:Y:S01]  /*1890*/  FFMA R11, R10, R8, R5 ;  /* 0x000000080a0b7223 */ /* 0x000fe20000000005 */
[----:B------:R-:W-:-:S03]  /*18a0*/  IADD3 R5, PT, PT, R4, 0x7f, -R13 ;  /* 0x0000007f04057810 */ /* 0x000fc60007ffe80d */
[----:B------:R-:W-:Y:S01]  /*18b0*/  FFMA R8, R9, R11, R0 ;  /* 0x0000000b09087223 */ /* 0x000fe20000000000 */
[----:B------:R-:W-:-:S03]  /*18c0*/  IADD3 R5, PT, PT, R5, R6, RZ ;  /* 0x0000000605057210 */ /* 0x000fc60007ffe0ff */
[----:B------:R-:W-:-:S05]  /*18d0*/  FFMA R0, R10, R8, R11 ;  /* 0x000000080a007223 */ /* 0x000fca000000000b */
[----:B------:R-:W-:-:S04]  /*18e0*/  SHF.R.U32.HI R3, RZ, 0x17, R0 ;  /* 0x00000017ff037819 */ /* 0x000fc80000011600 */
[----:B------:R-:W-:-:S04]  /*18f0*/  LOP3.LUT R3, R3, 0xff, RZ, 0xc0, !PT ;  /* 0x000000ff03037812 */ /* 0x000fc800078ec0ff */
[----:B------:R-:W-:-:S05]  /*1900*/  IADD3 R9, PT, PT, R3, R5, RZ ;  /* 0x0000000503097210 */ /* 0x000fca0007ffe0ff */
[----:B------:R-:W-:-:S05]  /*1910*/  VIADD R3, R9, 0xffffffff ;  /* 0xffffffff09037836 */ /* 0x000fca0000000000 */
[----:B------:R-:W-:-:S13]  /*1920*/  ISETP.GE.U32.AND P0, PT, R3, 0xfe, PT ;  /* 0x000000fe0300780c */ /* 0x000fda0003f06070 */
[----:B------:R-:W-:Y:S05]  /*1930*/  @!P0 BRA `(.L_x_28) ;  /* 0x0000000000808947 */ /* 0x000fea0003800000 */
[----:B------:R-:W-:-:S13]  /*1940*/  ISETP.GT.AND P0, PT, R9, 0xfe, PT ;  /* 0x000000fe0900780c */ /* 0x000fda0003f04270 */
[----:B------:R-:W-:Y:S05]  /*1950*/  @P0 BRA `(.L_x_29) ;  /* 0x00000000006c0947 */ /* 0x000fea0003800000 */
[----:B------:R-:W-:-:S13]  /*1960*/  ISETP.GE.AND P0, PT, R9, 0x1, PT ;  /* 0x000000010900780c */ /* 0x000fda0003f06270 */
[----:B------:R-:W-:Y:S05]  /*1970*/  @P0 BRA `(.L_x_30) ;  /* 0x0000000000740947 */ /* 0x000fea0003800000 */
[----:B------:R-:W-:Y:S02]  /*1980*/  ISETP.GE.AND P0, PT, R9, -0x18, PT ;  /* 0xffffffe80900780c */ /* 0x000fe40003f06270 */
[----:B------:R-:W-:-:S11]  /*1990*/  LOP3.LUT R0, R0, 0x80000000, RZ, 0xc0, !PT ;  /* 0x8000000000007812 */ /* 0x000fd600078ec0ff */
[----:B------:R-:W-:Y:S05]  /*19a0*/  @!P0 BRA `(.L_x_30) ;  /* 0x0000000000688947 */ /* 0x000fea0003800000 */
[CCC-:B------:R-:W-:Y:S01]  /*19b0*/  FFMA.RZ R3, R10.reuse, R8.reuse, R11.reuse ;  /* 0x000000080a037223 */ /* 0x1c0fe2000000c00b */
[C---:B------:R-:W-:Y:S01]  /*19c0*/  IADD3 R6, PT, PT, R9.reuse, 0x20, RZ ;  /* 0x0000002009067810 */ /* 0x040fe20007ffe0ff */
[CCC-:B------:R-:W-:Y:S01]  /*19d0*/  FFMA.RM R4, R10.reuse, R8.reuse, R11.reuse ;  /* 0x000000080a047223 */ /* 0x1c0fe2000000400b */
[----:B------:R-:W-:Y:S02]  /*19e0*/  ISETP.NE.AND P2, PT, R9, RZ, PT ;  /* 0x000000ff0900720c */ /* 0x000fe40003f45270 */
[----:B------:R-:W-:Y:S01]  /*19f0*/  LOP3.LUT R5, R3, 0x7fffff, RZ, 0xc0, !PT ;  /* 0x007fffff03057812 */ /* 0x000fe200078ec0ff */
[----:B------:R-:W-:Y:S01]  /*1a00*/  FFMA.RP R3, R10, R8, R11 ;  /* 0x000000080a037223 */ /* 0x000fe2000000800b */
[----:B------:R-:W-:Y:S02]  /*1a10*/  ISETP.NE.AND P1, PT, R9, RZ, PT ;  /* 0x000000ff0900720c */ /* 0x000fe40003f25270 */
[----:B------:R-:W-:Y:S02]  /*1a20*/  LOP3.LUT R5, R5, 0x800000, RZ, 0xfc, !PT ;  /* 0x0080000005057812 */ /* 0x000fe400078efcff */
[----:B------:R-:W-:-:S02]  /*1a30*/  IADD3 R8, PT, PT, -R9, RZ, RZ ;  /* 0x000000ff09087210 */ /* 0x000fc40007ffe1ff */
[----:B------:R-:W-:Y:S02]  /*1a40*/  SHF.L.U32 R6, R5, R6, RZ ;  /* 0x0000000605067219 */ /* 0x000fe400000006ff */
[----:B------:R-:W-:Y:S02]  /*1a50*/  FSETP.NEU.FTZ.AND P0, PT, R3, R4, PT ;  /* 0x000000040300720b */ /* 0x000fe40003f1d000 */
[----:B------:R-:W-:Y:S02]  /*1a60*/  SEL R4, R8, RZ, P2 ;  /* 0x000000ff08047207 */ /* 0x000fe40001000000 */
[----:B------:R-:W-:Y:S02]  /*1a70*/  ISETP.NE.AND P1, PT, R6, RZ, P1 ;  /* 0x000000ff0600720c */ /* 0x000fe40000f25270 */
[----:B------:R-:W-:Y:S02]  /*1a80*/  SHF.R.U32.HI R4, RZ, R4, R5 ;  /* 0x00000004ff047219 */ /* 0x000fe40000011605 */
[----:B------:R-:W-:-:S02]  /*1a90*/  PLOP3.LUT P0, PT, P0, P1, PT, 0xf8, 0x8f ;  /* 0x00000000008f781c */ /* 0x000fc40000703f70 */
[----:B------:R-:W-:Y:S02]  /*1aa0*/  SHF.R.U32.HI R6, RZ, 0x1, R4 ;  /* 0x00000001ff067819 */ /* 0x000fe40000011604 */
[----:B------:R-:W-:-:S04]  /*1ab0*/  SEL R3, RZ, 0x1, !P0 ;  /* 0x00000001ff037807 */ /* 0x000fc80004000000 */
[----:B------:R-:W-:-:S04]  /*1ac0*/  LOP3.LUT R3, R3, 0x1, R6, 0xf8, !PT ;  /* 0x0000000103037812 */ /* 0x000fc800078ef806 */
[----:B------:R-:W-:-:S05]  /*1ad0*/  LOP3.LUT R3, R3, R4, RZ, 0xc0, !PT ;  /* 0x0000000403037212 */ /* 0x000fca00078ec0ff */
[----:B------:R-:W-:-:S05]  /*1ae0*/  IMAD.IADD R3, R6, 0x1, R3 ;  /* 0x0000000106037824 */ /* 0x000fca00078e0203 */
[----:B------:R-:W-:Y:S01]  /*1af0*/  LOP3.LUT R0, R3, R0, RZ, 0xfc, !PT ;  /* 0x0000000003007212 */ /* 0x000fe200078efcff */
[----:B------:R-:W-:Y:S06]  /*1b00*/  BRA `(.L_x_30) ;  /* 0x0000000000107947 */ /* 0x000fec0003800000 */
.L_x_29:
[----:B------:R-:W-:-:S04]  /*1b10*/  LOP3.LUT R0, R0, 0x80000000, RZ, 0xc0, !PT ;  /* 0x8000000000007812 */ /* 0x000fc800078ec0ff */
[----:B------:R-:W-:Y:S01]  /*1b20*/  LOP3.LUT R0, R0, 0x7f800000, RZ, 0xfc, !PT ;  /* 0x7f80000000007812 */ /* 0x000fe200078efcff */
[----:B------:R-:W-:Y:S06]  /*1b30*/  BRA `(.L_x_30) ;  /* 0x0000000000047947 */ /* 0x000fec0003800000 */
.L_x_28:
[----:B------:R-:W-:-:S07]  /*1b40*/  LEA R0, R5, R0, 0x17 ;  /* 0x0000000005007211 */ /* 0x000fce00078eb8ff */
.L_x_30:
[----:B------:R-:W-:Y:S05]  /*1b50*/  BSYNC.RECONVERGENT B3 ;  /* 0x0000000000037941 */ /* 0x000fea0003800200 */
.L_x_27:
[----:B------:R-:W-:Y:S05]  /*1b60*/  BRA `(.L_x_31) ;  /* 0x0000000000207947 */ /* 0x000fea0003800000 */
.L_x_26:
[----:B------:R-:W-:-:S04]  /*1b70*/  LOP3.LUT R0, R0, 0x80000000, R5, 0x48, !PT ;  /* 0x8000000000007812 */ /* 0x000fc800078e4805 */
[----:B------:R-:W-:Y:S01]  /*1b80*/  LOP3.LUT R0, R0, 0x7f800000, RZ, 0xfc, !PT ;  /* 0x7f80000000007812 */ /* 0x000fe200078efcff */
[----:B------:R-:W-:Y:S06]  /*1b90*/  BRA `(.L_x_31) ;  /* 0x0000000000147947 */ /* 0x000fec0003800000 */
.L_x_25:
[----:B------:R-:W-:Y:S01]  /*1ba0*/  LOP3.LUT R0, R0, 0x80000000, R5, 0x48, !PT ;  /* 0x8000000000007812 */ /* 0x000fe200078e4805 */
[----:B------:R-:W-:Y:S06]  /*1bb0*/  BRA `(.L_x_31) ;  /* 0x00000000000c7947 */ /* 0x000fec0003800000 */
.L_x_24:
[----:B------:R-:W0:Y:S01]  /*1bc0*/  MUFU.RSQ R0, -QNAN ;  /* 0xffc0000000007908 */ /* 0x000e220000001400 */
[----:B------:R-:W-:Y:S05]  /*1bd0*/  BRA `(.L_x_31) ;  /* 0x0000000000047947 */ /* 0x000fea0003800000 */
.L_x_23:
[----:B------:R-:W-:-:S07]  /*1be0*/  FADD.FTZ R0, R0, R3 ;  /* 0x0000000300007221 */ /* 0x000fce0000010000 */
.L_x_31:
[----:B------:R-:W-:Y:S05]  /*1bf0*/  BSYNC.RECONVERGENT B2 ;  /* 0x0000000000027941 */ /* 0x000fea0003800200 */
.L_x_21:
[----:B------:R-:W-:-:S04]  /*1c00*/  HFMA2 R3, -RZ, RZ, 0, 0 ;  /* 0x00000000ff037431 */ /* 0x000fc800000001ff */
[----:B0-----:R-:W-:Y:S05]  /*1c10*/  RET.REL.NODEC R2 `(_Z34enforce_physics_constraints_kernelPKfPfiiff) ;  /* 0xffffffe002f87950 */ /* 0x001fea0003c3ffff */
.L_x_32:
        /* <DEDUP_REMOVED lines=14> */
.L_x_76:


//--------------------- .text._Z36enforce_momentum_conservation_kernelPKfPfiiii --------------------------
	.section	.text._Z36enforce_momentum_conservation_kernelPKfPfiiii,"ax",@progbits
	.align	128
        .global         _Z36enforce_momentum_conservation_kernelPKfPfiiii
        .type           _Z36enforce_momentum_conservation_kernelPKfPfiiii,@function
        .size           _Z36enforce_momentum_conservation_kernelPKfPfiiii,(.L_x_81 - _Z36enforce_momentum_conservation_kernelPKfPfiiii)
        .other          _Z36enforce_momentum_conservation_kernelPKfPfiiii,@"STO_CUDA_ENTRY STV_DEFAULT"
_Z36enforce_momentum_conservation_kernelPKfPfiiii:
.text._Z36enforce_momentum_conservation_kernelPKfPfiiii:
        /* <DEDUP_REMOVED lines=9> */
[----:B------:R-:W1:Y:S01]  /*0090*/  LDCU.64 UR14, c[0x0][0x358] ;  /* 0x00006b00ff0e77ac */ /* 0x000e620008000a00 */
[----:B0-----:R-:W-:-:S09]  /*00a0*/  UISETP.GE.AND UP0, UPT, UR5, 0x1, UPT ;  /* 0x000000010500788c */ /* 0x001fd2000bf06270 */
[----:B-1----:R-:W-:Y:S05]  /*00b0*/  BRA.U !UP0, `(.L_x_33) ;  /* 0x0000000508d07547 */ /* 0x002fea000b800000 */
[----:B------:R-:W-:Y:S02]  /*00c0*/  UISETP.GE.U32.AND UP1, UPT, UR5, 0x10, UPT ;  /* 0x000000100500788c */ /* 0x000fe4000bf26070 */
[----:B------:R-:W-:Y:S01]  /*00d0*/  IMAD R2, R0, UR5, RZ ;  /* 0x0000000500027c24 */ /* 0x000fe2000f8e02ff */
[----:B------:R-:W-:Y:S01]  /*00e0*/  ULOP3.LUT UR12, UR5, 0xf, URZ, 0xc0, !UPT ;  /* 0x0000000f050c7892 */ /* 0x000fe2000f8ec0ff */
[----:B------:R-:W-:-:S03]  /*00f0*/  UMOV UR4, URZ ;  /* 0x000000ff00047c82 */ /* 0x000fc60008000000 */
[----:B------:R-:W-:Y:S02]  /*0100*/  UISETP.NE.AND UP0, UPT, UR12, URZ, UPT ;  /* 0x000000ff0c00728c */ /* 0x000fe4000bf05270 */
[----:B------:R-:W-:Y:S09]  /*0110*/  BRA.U !UP1, `(.L_x_34) ;  /* 0x0000000109c87547 */ /* 0x000ff2000b800000 */
[----:B------:R-:W0:Y:S01]  /*0120*/  LDCU.128 UR8, c[0x0][0x380] ;  /* 0x00007000ff0877ac */ /* 0x000e220008000c00 */
[----:B------:R-:W-:Y:S01]  /*0130*/  IMAD.MOV.U32 R3, RZ, RZ, R2 ;  /* 0x000000ffff037224 */ /* 0x000fe200078e0002 */
[----:B------:R-:W-:Y:S02]  /*0140*/  ULOP3.LUT UR4, UR5, 0x7ffffff0, URZ, 0xc0, !UPT ;  /* 0x7ffffff005047892 */ /* 0x000fe4000f8ec0ff */
[----:B0-----:R-:W-:Y:S02]  /*0150*/  UIADD3 UR7, UP1, UPT, UR8, 0x20, URZ ;  /* 0x0000002008077890 */ /* 0x001fe4000ff3e0ff */
[----:B------:R-:W-:Y:S02]  /*0160*/  UIADD3 UR5, UP2, UPT, UR10, 0x20, URZ ;  /* 0x000000200a057890 */ /* 0x000fe4000ff5e0ff */
[----:B------:R-:W-:Y:S02]  /*0170*/  UIADD3 UR10, UPT, UPT, -UR4, URZ, URZ ;  /* 0x000000ff040a7290 */ /* 0x000fe4000fffe1ff */
[----:B------:R-:W-:-:S02]  /*0180*/  UIADD3.X UR8, UPT, UPT, URZ, UR9, URZ, UP1, !UPT ;  /* 0x00000009ff087290 */ /* 0x000fc40008ffe4ff */
[----:B------:R-:W-:-:S12]  /*0190*/  UIADD3.X UR6, UPT, UPT, URZ, UR11, URZ, UP2, !UPT ;  /* 0x0000000bff067290 */ /* 0x000fd800097fe4ff */
.L_x_35:
[----:B------:R-:W-:Y:S02]  /*01a0*/  IMAD.U32 R4, RZ, RZ, UR7 ;  /* 0x00000007ff047e24 */ /* 0x000fe4000f8e00ff */
[----:B------:R-:W-:Y:S02]  /*01b0*/  IMAD.U32 R5, RZ, RZ, UR8 ;  /* 0x00000008ff057e24 */ /* 0x000fe4000f8e00ff */
[----:B------:R-:W-:-:S05]  /*01c0*/  IMAD.WIDE R4, R3, 0x4, R4 ;  /* 0x0000000403047825 */ /* 0x000fca00078e0204 */
[----:B0-----:R-:W2:Y:S04]  /*01d0*/  LDG.E.CONSTANT R9, desc[UR14][R4.64+-0x20] ;  /* 0xffffe00e04097981 */ /* 0x001ea8000c1e9900 */
        /* <DEDUP_REMOVED lines=15> */
[----:B------:R-:W-:Y:S01]  /*02d0*/  IMAD.U32 R6, RZ, RZ, UR5 ;  /* 0x00000005ff067e24 */ /* 0x000fe2000f8e00ff */
[----:B------:R-:W-:Y:S01]  /*02e0*/  UIADD3 UR10, UPT, UPT, UR10, 0x10, URZ ;  /* 0x000000100a0a7890 */ /* 0x000fe2000fffe0ff */
[----:B------:R-:W-:-:S03]  /*02f0*/  IMAD.U32 R7, RZ, RZ, UR6 ;  /* 0x00000006ff077e24 */ /* 0x000fc6000f8e00ff */
[----:B------:R-:W-:Y:S01]  /*0300*/  UISETP.NE.AND UP1, UPT, UR10, URZ, UPT ;  /* 0x000000ff0a00728c */ /* 0x000fe2000bf25270 */
[C---:B------:R-:W-:Y:S01]  /*0310*/  IMAD.WIDE R6, R3.reuse, 0x4, R6 ;  /* 0x0000000403067825 */ /* 0x040fe200078e0206 */
[----:B------:R-:W-:-:S04]  /*0320*/  IADD3 R3, PT, PT, R3, 0x10, RZ ;  /* 0x0000001003037810 */ /* 0x000fc80007ffe0ff */
[----:B--2---:R0:W-:Y:S04]  /*0330*/  STG.E desc[UR14][R6.64+-0x20], R9 ;  /* 0xffffe00906007986 */ /* 0x0041e8000c10190e */
[----:B---3--:R0:W-:Y:S04]  /*0340*/  STG.E desc[UR14][R6.64+-0x1c], R11 ;  /* 0xffffe40b06007986 */ /* 0x0081e8000c10190e */
[----:B----4-:R0:W-:Y:S04]  /*0350*/  STG.E desc[UR14][R6.64+-0x18], R13 ;  /* 0xffffe80d06007986 */ /* 0x0101e8000c10190e */
[----:B-----5:R0:W-:Y:S04]  /*0360*/  STG.E desc[UR14][R6.64+-0x14], R15 ;  /* 0xffffec0f06007986 */ /* 0x0201e8000c10190e */
        /* <DEDUP_REMOVED lines=12> */
[----:B------:R-:W-:Y:S05]  /*0430*/  BRA.U UP1, `(.L_x_35) ;  /* 0xfffffffd01587547 */ /* 0x000fea000b83ffff */
.L_x_34:
[----:B------:R-:W-:Y:S05]  /*0440*/  BRA.U !UP0, `(.L_x_33) ;  /* 0x0000000108ec7547 */ /* 0x000fea000b800000 */
[----:B------:R-:W1:Y:S01]  /*0450*/  LDCU UR5, c[0x0][0x394] ;  /* 0x00007280ff0577ac */ /* 0x000e620008000800 */
[----:B------:R-:W-:Y:S02]  /*0460*/  UISETP.GE.U32.AND UP0, UPT, UR12, 0x8, UPT ;  /* 0x000000080c00788c */ /* 0x000fe4000bf06070 */
[----:B-1----:R-:W-:-:S04]  /*0470*/  ULOP3.LUT UR6, UR5, 0x7, URZ, 0xc0, !UPT ;  /* 0x0000000705067892 */ /* 0x002fc8000f8ec0ff */
[----:B------:R-:W-:-:S03]  /*0480*/  UISETP.NE.AND UP1, UPT, UR6, URZ, UPT ;  /* 0x000000ff0600728c */ /* 0x000fc6000bf25270 */
[----:B------:R-:W-:Y:S08]  /*0490*/  BRA.U !UP0, `(.L_x_36) ;  /* 0x0000000108587547 */ /* 0x000ff0000b800000 */
[----:B------:R-:W1:Y:S01]  /*04a0*/  LDC.64 R4, c[0x0][0x380] ;  /* 0x0000e000ff047b82 */ /* 0x000e620000000a00 */
[----:B------:R-:W-:-:S07]  /*04b0*/  VIADD R3, R2, UR4 ;  /* 0x0000000402037c36 */ /* 0x000fce0008000000 */
[----:B0-----:R-:W0:Y:S01]  /*04c0*/  LDC.64 R6, c[0x0][0x388] ;  /* 0x0000e200ff067b82 */ /* 0x001e220000000a00 */
[----:B-1----:R-:W-:-:S05]  /*04d0*/  IMAD.WIDE R4, R3, 0x4, R4 ;  /* 0x0000000403047825 */ /* 0x002fca00078e0204 */
        /* <DEDUP_REMOVED lines=8> */
[----:B0-----:R-:W-:Y:S01]  /*0560*/  IMAD.WIDE R6, R3, 0x4, R6 ;  /* 0x0000000403067825 */ /* 0x001fe200078e0206 */
[----:B------:R-:W-:-:S04]  /*0570*/  UIADD3 UR4, UPT, UPT, UR4, 0x8, URZ ;  /* 0x0000000804047890 */ /* 0x000fc8000fffe0ff */
[----:B--2---:R1:W-:Y:S04]  /*0580*/  STG.E desc[UR14][R6.64], R9 ;  /* 0x0000000906007986 */ /* 0x0043e8000c10190e */
[----:B---3--:R1:W-:Y:S04]  /*0590*/  STG.E desc[UR14][R6.64+0x4], R11 ;  /* 0x0000040b06007986 */ /* 0x0083e8000c10190e */
[----:B----4-:R1:W-:Y:S04]  /*05a0*/  STG.E desc[UR14][R6.64+0x8], R13 ;  /* 0x0000080d06007986 */ /* 0x0103e8000c10190e */
[----:B-----5:R1:W-:Y:S04]  /*05b0*/  STG.E desc[UR14][R6.64+0xc], R15 ;  /* 0x00000c0f06007986 */ /* 0x0203e8000c10190e */
[----:B------:R1:W-:Y:S04]  /*05c0*/  STG.E desc[UR14][R6.64+0x10], R17 ;  /* 0x0000101106007986 */ /* 0x0003e8000c10190e */
[----:B------:R1:W-:Y:S04]  /*05d0*/  STG.E desc[UR14][R6.64+0x14], R19 ;  /* 0x0000141306007986 */ /* 0x0003e8000c10190e */
[----:B------:R1:W-:Y:S04]  /*05e0*/  STG.E desc[UR14][R6.64+0x18], R21 ;  /* 0x0000181506007986 */ /* 0x0003e8000c10190e */
[----:B------:R1:W-:Y:S02]  /*05f0*/  STG.E desc[UR14][R6.64+0x1c], R23 ;  /* 0x00001c1706007986 */ /* 0x0003e4000c10190e */
.L_x_36:
[----:B------:R-:W-:Y:S05]  /*0600*/  BRA.U !UP1, `(.L_x_33) ;  /* 0x00000001097c7547 */ /* 0x000fea000b800000 */
[----:B------:R-:W-:Y:S02]  /*0610*/  UISETP.GE.U32.AND UP0, UPT, UR6, 0x4, UPT ;  /* 0x000000040600788c */ /* 0x000fe4000bf06070 */
[----:B------:R-:W-:-:S04]  /*0620*/  ULOP3.LUT UR5, UR5, 0x3, URZ, 0xc0, !UPT ;  /* 0x0000000305057892 */ /* 0x000fc8000f8ec0ff */
[----:B------:R-:W-:-:S03]  /*0630*/  UISETP.NE.AND UP1, UPT, UR5, URZ, UPT ;  /* 0x000000ff0500728c */ /* 0x000fc6000bf25270 */
[----:B------:R-:W-:Y:S08]  /*0640*/  BRA.U !UP0, `(.L_x_37) ;  /* 0x0000000108387547 */ /* 0x000ff0000b800000 */
[----:B------:R-:W2:Y:S01]  /*0650*/  LDC.64 R4, c[0x0][0x380] ;  /* 0x0000e000ff047b82 */ /* 0x000ea20000000a00 */
[----:B------:R-:W-:-:S07]  /*0660*/  VIADD R3, R2, UR4 ;  /* 0x0000000402037c36 */ /* 0x000fce0008000000 */
[----:B01----:R-:W0:Y:S01]  /*0670*/  LDC.64 R6, c[0x0][0x388] ;  /* 0x0000e200ff067b82 */ /* 0x003e220000000a00 */
[----:B--2---:R-:W-:-:S05]  /*0680*/  IMAD.WIDE R4, R3, 0x4, R4 ;  /* 0x0000000403047825 */ /* 0x004fca00078e0204 */
[----:B------:R-:W2:Y:S04]  /*0690*/  LDG.E.CONSTANT R9, desc[UR14][R4.64] ;  /* 0x0000000e04097981 */ /* 0x000ea8000c1e9900 */
[----:B------:R-:W3:Y:S04]  /*06a0*/  LDG.E.CONSTANT R11, desc[UR14][R4.64+0x4] ;  /* 0x0000040e040b7981 */ /* 0x000ee8000c1e9900 */
[----:B------:R-:W4:Y:S04]  /*06b0*/  LDG.E.CONSTANT R13, desc[UR14][R4.64+0x8] ;  /* 0x0000080e040d7981 */ /* 0x000f28000c1e9900 */
[----:B------:R-:W5:Y:S01]  /*06c0*/  LDG.E.CONSTANT R15, desc[UR14][R4.64+0xc] ;  /* 0x00000c0e040f7981 */ /* 0x000f62000c1e9900 */
[----:B0-----:R-:W-:Y:S01]  /*06d0*/  IMAD.WIDE R6, R3, 0x4, R6 ;  /* 0x0000000403067825 */ /* 0x001fe200078e0206 */
[----:B------:R-:W-:-:S04]  /*06e0*/  UIADD3 UR4, UPT, UPT, UR4, 0x4, URZ ;  /* 0x0000000404047890 */ /* 0x000fc8000fffe0ff */
[----:B--2---:R2:W-:Y:S04]  /*06f0*/  STG.E desc[UR14][R6.64], R9 ;  /* 0x0000000906007986 */ /* 0x0045e8000c10190e */
[----:B---3--:R2:W-:Y:S04]  /*0700*/  STG.E desc[UR14][R6.64+0x4], R11 ;  /* 0x0000040b06007986 */ /* 0x0085e8000c10190e */
[----:B----4-:R2:W-:Y:S04]  /*0710*/  STG.E desc[UR14][R6.64+0x8], R13 ;  /* 0x0000080d06007986 */ /* 0x0105e8000c10190e */
[----:B-----5:R2:W-:Y:S02]  /*0720*/  STG.E desc[UR14][R6.64+0xc], R15 ;  /* 0x00000c0f06007986 */ /* 0x0205e4000c10190e */
.L_x_37:
[----:B------:R-:W-:Y:S05]  /*0730*/  BRA.U !UP1, `(.L_x_33) ;  /* 0x0000000109307547 */ /* 0x000fea000b800000 */
[----:B012---:R-:W0:Y:S01]  /*0740*/  LDC.64 R8, c[0x0][0x380] ;  /* 0x0000e000ff087b82 */ /* 0x007e220000000a00 */
[----:B------:R-:W-:Y:S01]  /*0750*/  VIADD R11, R2, UR4 ;  /* 0x00000004020b7c36 */ /* 0x000fe20008000000 */
[----:B------:R-:W-:-:S06]  /*0760*/  UIADD3 UR5, UPT, UPT, -UR5, URZ, URZ ;  /* 0x000000ff05057290 */ /* 0x000fcc000fffe1ff */
[----:B------:R-:W1:Y:S06]  /*0770*/  LDC.64 R6, c[0x0][0x388] ;  /* 0x0000e200ff067b82 */ /* 0x000e6c0000000a00 */
.L_x_38:
[----:B0--3--:R-:W-:-:S06]  /*0780*/  IMAD.WIDE R4, R11, 0x4, R8 ;  /* 0x000000040b047825 */ /* 0x009fcc00078e0208 */
[----:B------:R-:W2:Y:S01]  /*0790*/  LDG.E.CONSTANT R5, desc[UR14][R4.64] ;  /* 0x0000000e04057981 */ /* 0x000ea2000c1e9900 */
[----:B-1----:R-:W-:Y:S01]  /*07a0*/  IMAD.WIDE R2, R11, 0x4, R6 ;  /* 0x000000040b027825 */ /* 0x002fe200078e0206 */
[----:B------:R-:W-:-:S03]  /*07b0*/  UIADD3 UR5, UPT, UPT, UR5, 0x1, URZ ;  /* 0x0000000105057890 */ /* 0x000fc6000fffe0ff */
[----:B------:R-:W-:Y:S01]  /*07c0*/  VIADD R11, R11, 0x1 ;  /* 0x000000010b0b7836 */ /* 0x000fe20000000000 */
[----:B------:R-:W-:Y:S01]  /*07d0*/  UISETP.NE.AND UP0, UPT, UR5, URZ, UPT ;  /* 0x000000ff0500728c */ /* 0x000fe2000bf05270 */
[----:B--2---:R3:W-:Y:S08]  /*07e0*/  STG.E desc[UR14][R2.64], R5 ;  /* 0x0000000502007986 */ /* 0x0047f0000c10190e */
[----:B------:R-:W-:Y:S05]  /*07f0*/  BRA.U UP0, `(.L_x_38) ;  /* 0xfffffffd00e07547 */ /* 0x000fea000b83ffff */
.L_x_33:
[----:B---3--:R-:W3:Y:S02]  /*0800*/  LDC R3, c[0x0][0x39c] ;  /* 0x0000e700ff037b82 */ /* 0x008ee40000000800 */
[----:B---3--:R-:W-:-:S13]  /*0810*/  ISETP.GE.AND P0, PT, R3, 0x1, PT ;  /* 0x000000010300780c */ /* 0x008fda0003f06270 */
[----:B------:R-:W-:Y:S05]  /*0820*/  @!P0 EXIT ;  /* 0x000000000000894d */ /* 0x000fea0003800000 */
[----:B------:R-:W3:Y:S01]  /*0830*/  LDCU UR5, c[0x0][0x394] ;  /* 0x00007280ff0577ac */ /* 0x000ee20008000800 */
[C---:B------:R-:W-:Y:S01]  /*0840*/  ISETP.GE.U32.AND P1, PT, R3.reuse, 0x8, PT ;  /* 0x000000080300780c */ /* 0x040fe20003f26070 */
[----:B------:R-:W-:Y:S01]  /*0850*/  HFMA2 R2, -RZ, RZ, 0, 0 ;  /* 0x00000000ff027431 */ /* 0x000fe200000001ff */
[----:B0-----:R-:W-:-:S04]  /*0860*/  LOP3.LUT R8, R3, 0x7, RZ, 0xc0, !PT ;  /* 0x0000000703087812 */ /* 0x001fc800078ec0ff */
[----:B------:R-:W-:Y:S01]  /*0870*/  ISETP.NE.AND P0, PT, R8, RZ, PT ;  /* 0x000000ff0800720c */ /* 0x000fe20003f05270 */
[----:B---3--:R-:W-:-:S06]  /*0880*/  IMAD R0, R0, UR5, RZ ;  /* 0x0000000500007c24 */ /* 0x008fcc000f8e02ff */
[----:B------:R-:W-:Y:S06]  /*0890*/  @!P1 BRA `(.L_x_39) ;  /* 0x0000000000889947 */ /* 0x000fec0003800000 */
[----:B-12---:R-:W0:Y:S01]  /*08a0*/  LDC R11, c[0x0][0x398] ;  /* 0x0000e600ff0b7b82 */ /* 0x006e220000000800 */
[----:B------:R-:W-:Y:S01]  /*08b0*/  LOP3.LUT R2, R3, 0x7ffffff8, RZ, 0xc0, !PT ;  /* 0x7ffffff803027812 */ /* 0x000fe200078ec0ff */
[----:B------:R-:W1:Y:S01]  /*08c0*/  LDCU UR5, c[0x0][0x394] ;  /* 0x00007280ff0577ac */ /* 0x000e620008000800 */
[----:B------:R-:W-:-:S05]  /*08d0*/  UMOV UR4, URZ ;  /* 0x000000ff00047c82 */ /* 0x000fca0008000000 */
[----:B------:R-:W2:Y:S02]  /*08e0*/  LDC.64 R4, c[0x0][0x388] ;  /* 0x0000e200ff047b82 */ /* 0x000ea40000000a00 */
.L_x_40:
[----:B0-----:R-:W-:Y:S01]  /*08f0*/  VIADD R3, R11, UR4 ;  /* 0x000000040b037c36 */ /* 0x001fe20008000000 */
[----:B------:R-:W-:-:S03]  /*0900*/  UIADD3 UR4, UPT, UPT, UR4, 0x8, URZ ;  /* 0x0000000804047890 */ /* 0x000fc6000fffe0ff */
[C---:B---3--:R-:W-:Y:S01]  /*0910*/  VIADD R6, R3.reuse, 0x1 ;  /* 0x0000000103067836 */ /* 0x048fe20000000000 */
[----:B------:R-:W-:Y:S01]  /*0920*/  IADD3 R7, PT, PT, R0, R3, RZ ;  /* 0x0000000300077210 */ /* 0x000fe20007ffe0ff */
[C---:B------:R-:W-:Y:S01]  /*0930*/  VIADD R9, R3.reuse, 0x2 ;  /* 0x0000000203097836 */ /* 0x040fe20000000000 */
[C---:B-1----:R-:W-:Y:S01]  /*0940*/  ISETP.GE.AND P6, PT, R3.reuse, UR5, PT ;  /* 0x0000000503007c0c */ /* 0x042fe2000bfc6270 */
[C---:B------:R-:W-:Y:S01]  /*0950*/  VIADD R10, R3.reuse, 0x5 ;  /* 0x00000005030a7836 */ /* 0x040fe20000000000 */
[----:B------:R-:W-:Y:S01]  /*0960*/  ISETP.GE.AND P1, PT, R6, UR5, PT ;  /* 0x0000000506007c0c */ /* 0x000fe2000bf26270 */
[----:B------:R-:W-:Y:S01]  /*0970*/  VIADD R6, R3, 0x3 ;  /* 0x0000000303067836 */ /* 0x000fe20000000000 */
[----:B------:R-:W-:Y:S01]  /*0980*/  ISETP.GE.AND P2, PT, R9, UR5, PT ;  /* 0x0000000509007c0c */ /* 0x000fe2000bf46270 */
[----:B------:R-:W-:Y:S01]  /*0990*/  VIADD R9, R3, 0x4 ;  /* 0x0000000403097836 */ /* 0x000fe20000000000 */
[----:B------:R-:W-:Y:S02]  /*09a0*/  ISETP.GE.AND P5, PT, R10, UR5, PT ;  /* 0x000000050a007c0c */ /* 0x000fe4000bfa6270 */
[----:B------:R-:W-:Y:S01]  /*09b0*/  ISETP.GE.AND P3, PT, R6, UR5, PT ;  /* 0x0000000506007c0c */ /* 0x000fe2000bf66270 */
[----:B--2---:R-:W-:Y:S01]  /*09c0*/  IMAD.WIDE R6, R7, 0x4, R4 ;  /* 0x0000000407067825 */ /* 0x004fe200078e0204 */
[----:B------:R-:W-:-:S03]  /*09d0*/  ISETP.GE.AND P4, PT, R9, UR5, PT ;  /* 0x0000000509007c0c */ /* 0x000fc6000bf86270 */
[C---:B------:R-:W-:Y:S01]  /*09e0*/  VIADD R9, R3.reuse, 0x6 ;  /* 0x0000000603097836 */ /* 0x040fe20000000000 */
[----:B------:R3:W-:Y:S01]  /*09f0*/  @!P6 STG.E desc[UR14][R6.64], RZ ;  /* 0x000000ff0600e986 */ /* 0x0007e2000c10190e */
[----:B------:R-:W-:-:S03]  /*0a00*/  VIADD R3, R3, 0x7 ;  /* 0x0000000703037836 */ /* 0x000fc60000000000 */
[----:B------:R3:W-:Y:S01]  /*0a10*/  @!P1 STG.E desc[UR14][R6.64+0x4], RZ ;  /* 0x000004ff06009986 */ /* 0x0007e2000c10190e */
[----:B------:R-:W-:Y:S02]  /*0a20*/  ISETP.GE.AND P6, PT, R9, UR5, PT ;  /* 0x0000000509007c0c */ /* 0x000fe4000bfc6270 */
[----:B------:R-:W-:Y:S01]  /*0a30*/  ISETP.GE.AND P1, PT, R3, UR5, PT ;  /* 0x0000000503007c0c */ /* 0x000fe2000bf26270 */
[----:B------:R3:W-:Y:S04]  /*0a40*/  @!P2 STG.E desc[UR14][R6.64+0x8], RZ ;  /* 0x000008ff0600a986 */ /* 0x0007e8000c10190e */
[----:B------:R3:W-:Y:S04]  /*0a50*/  @!P3 STG.E desc[UR14][R6.64+0xc], RZ ;  /* 0x00000cff0600b986 */ /* 0x0007e8000c10190e */
[----:B------:R3:W-:Y:S04]  /*0a60*/  @!P4 STG.E desc[UR14][R6.64+0x10], RZ ;  /* 0x000010ff0600c986 */ /* 0x0007e8000c10190e */
[----:B------:R3:W-:Y:S01]  /*0a70*/  @!P1 STG.E desc[UR14][R6.64+0x1c], RZ ;  /* 0x00001cff06009986 */ /* 0x0007e2000c10190e */
[----:B------:R-:W-:-:S03]  /*0a80*/  ISETP.NE.AND P1, PT, R2, UR4, PT ;  /* 0x0000000402007c0c */ /* 0x000fc6000bf25270 */
[----:B------:R3:W-:Y:S04]  /*0a90*/  @!P5 STG.E desc[UR14][R6.64+0x14], RZ ;  /* 0x000014ff0600d986 */ /* 0x0007e8000c10190e */
[----:B------:R3:W-:Y:S06]  /*0aa0*/  @!P6 STG.E desc[UR14][R6.64+0x18], RZ ;  /* 0x000018ff0600e986 */ /* 0x0007ec000c10190e */
[----:B------:R-:W-:Y:S05]  /*0ab0*/  @P1 BRA `(.L_x_40) ;  /* 0xfffffffc008c1947 */ /* 0x000fea000383ffff */
.L_x_39:
[----:B------:R-:W-:Y:S05]  /*0ac0*/  @!P0 EXIT ;  /* 0x000000000000894d */ /* 0x000fea0003800000 */
[----:B------:R-:W0:Y:S01]  /*0ad0*/  LDC R3, c[0x0][0x39c] ;  /* 0x0000e700ff037b82 */ /* 0x000e220000000800 */
[----:B------:R-:W-:Y:S02]  /*0ae0*/  ISETP.GE.U32.AND P1, PT, R8, 0x4, PT ;  /* 0x000000040800780c */ /* 0x000fe40003f26070 */
[----:B0-----:R-:W-:-:S04]  /*0af0*/  LOP3.LUT R10, R3, 0x3, RZ, 0xc0, !PT ;  /* 0x00000003030a7812 */ /* 0x001fc800078ec0ff */
[----:B------:R-:W-:-:S07]  /*0b00*/  ISETP.NE.AND P0, PT, R10, RZ, PT ;  /* 0x000000ff0a00720c */ /* 0x000fce0003f05270 */
[----:B------:R-:W-:Y:S06]  /*0b10*/  @!P1 BRA `(.L_x_41) ;  /* 0x00000000005c9947 */ /* 0x000fec0003800000 */
[----:B------:R-:W1:Y:S01]  /*0b20*/  LDCU UR4, c[0x0][0x398] ;  /* 0x00007300ff0477ac */ /* 0x000e620008000800 */
[----:B------:R-:W0:Y:S01]  /*0b30*/  LDCU.64 UR6, c[0x0][0x388] ;  /* 0x00007100ff0677ac */ /* 0x000e220008000a00 */
[C---:B-123--:R-:W-:Y:S02]  /*0b40*/  IADD3 R7, PT, PT, R2.reuse, UR4, RZ ;  /* 0x0000000402077c10 */ /* 0x04efe4000fffe0ff */
[----:B------:R-:W-:Y:S02]  /*0b50*/  IADD3 R2, PT, PT, R2, 0x4, RZ ;  /* 0x0000000402027810 */ /* 0x000fe40007ffe0ff */
[C---:B------:R-:W-:Y:S01]  /*0b60*/  ISETP.GE.AND P1, PT, R7.reuse, UR5, PT ;  /* 0x0000000507007c0c */ /* 0x040fe2000bf26270 */
[C---:B------:R-:W-:Y:S01]  /*0b70*/  VIADD R6, R7.reuse, 0x1 ;  /* 0x0000000107067836 */ /* 0x040fe20000000000 */
[----:B------:R-:W-:Y:S01]  /*0b80*/  SHF.R.S32.HI R9, RZ, 0x1f, R7 ;  /* 0x0000001fff097819 */ /* 0x000fe20000011407 */
[----:B------:R-:W-:Y:S01]  /*0b90*/  VIADD R11, R7, 0x3 ;  /* 0x00000003070b7836 */ /* 0x000fe20000000000 */
[----:B------:R-:W-:-:S02]  /*0ba0*/  IADD3 R8, P5, PT, R0, R7, RZ ;  /* 0x0000000700087210 */ /* 0x000fc40007fbe0ff */
[----:B------:R-:W-:Y:S01]  /*0bb0*/  ISETP.GE.AND P2, PT, R6, UR5, PT ;  /* 0x0000000506007c0c */ /* 0x000fe2000bf46270 */
[----:B------:R-:W-:Y:S01]  /*0bc0*/  VIADD R6, R7, 0x2 ;  /* 0x0000000207067836 */ /* 0x000fe20000000000 */
[----:B------:R-:W-:Y:S02]  /*0bd0*/  ISETP.GE.AND P4, PT, R11, UR5, PT ;  /* 0x000000050b007c0c */ /* 0x000fe4000bf86270 */
[----:B------:R-:W-:Y:S02]  /*0be0*/  LEA.HI.X.SX32 R9, R0, R9, 0x1, P5 ;  /* 0x0000000900097211 */ /* 0x000fe400028f0eff */
[----:B------:R-:W-:Y:S01]  /*0bf0*/  ISETP.GE.AND P3, PT, R6, UR5, PT ;  /* 0x0000000506007c0c */ /* 0x000fe2000bf66270 */
[----:B------:R-:W1:Y:S01]  /*0c00*/  @!P1 LDC.64 R4, c[0x0][0x388] ;  /* 0x0000e200ff049b82 */ /* 0x000e620000000a00 */
[----:B------:R-:W-:Y:S01]  /*0c10*/  @!P1 IMAD.IADD R7, R0, 0x1, R7 ;  /* 0x0000000100079824 */ /* 0x000fe200078e0207 */
[----:B0-----:R-:W-:-:S03]  /*0c20*/  LEA R6, P5, R8, UR6, 0x2 ;  /* 0x0000000608067c11 */ /* 0x001fc6000f8a10ff */
[----:B-1----:R-:W-:Y:S01]  /*0c30*/  @!P1 IMAD.WIDE R4, R7, 0x4, R4 ;  /* 0x0000000407049825 */ /* 0x002fe200078e0204 */
[----:B------:R-:W-:-:S04]  /*0c40*/  LEA.HI.X R7, R8, UR7, R9, 0x2, P5 ;  /* 0x0000000708077c11 */ /* 0x000fc8000a8f1409 */
[----:B------:R0:W-:Y:S04]  /*0c50*/  @!P1 STG.E desc[UR14][R4.64], RZ ;  /* 0x000000ff04009986 */ /* 0x0001e8000c10190e */
[----:B------:R0:W-:Y:S04]  /*0c60*/  @!P2 STG.E desc[UR14][R6.64+0x4], RZ ;  /* 0x000004ff0600a986 */ /* 0x0001e8000c10190e */
[----:B------:R0:W-:Y:S04]  /*0c70*/  @!P3 STG.E desc[UR14][R6.64+0x8], RZ ;  /* 0x000008ff0600b986 */ /* 0x0001e8000c10190e */
[----:B------:R0:W-:Y:S02]  /*0c80*/  @!P4 STG.E desc[UR14][R6.64+0xc], RZ ;  /* 0x00000cff0600c986 */ /* 0x0001e4000c10190e */
.L_x_41:
[----:B------:R-:W-:Y:S05]  /*0c90*/  @!P0 EXIT ;  /* 0x000000000000894d */ /* 0x000fea0003800000 */
[----:B------:R-:W-:-:S13]  /*0ca0*/  ISETP.NE.AND P0, PT, R10, 0x1, PT ;  /* 0x000000010a00780c */ /* 0x000fda0003f05270 */
[----:B------:R-:W-:Y:S05]  /*0cb0*/  @!P0 BRA `(.L_x_42) ;  /* 0x0000000000488947 */ /* 0x000fea0003800000 */
[----:B------:R-:W1:Y:S02]  /*0cc0*/  LDCU UR4, c[0x0][0x398] ;  /* 0x00007300ff0477ac */ /* 0x000e640008000800 */
[----:B-12---:R-:W-:-:S04]  /*0cd0*/  VIADD R9, R2, UR4 ;  /* 0x0000000402097c36 */ /* 0x006fc80008000000 */
[C---:B0--3--:R-:W-:Y:S01]  /*0ce0*/  VIADD R6, R9.reuse, 0x1 ;  /* 0x0000000109067836 */ /* 0x049fe20000000000 */
[----:B------:R-:W-:-:S13]  /*0cf0*/  ISETP.GE.AND P0, PT, R9, UR5, PT ;  /* 0x0000000509007c0c */ /* 0x000fda000bf06270 */
[----:B------:R-:W0:Y:S01]  /*0d00*/  @!P0 LDC.64 R4, c[0x0][0x388] ;  /* 0x0000e200ff048b82 */ /* 0x000e220000000a00 */
[----:B------:R-:W-:-:S04]  /*0d10*/  @!P0 IMAD.IADD R7, R0, 0x1, R9 ;  /* 0x0000000100078824 */ /* 0x000fc800078e0209 */
[----:B0-----:R-:W-:-:S05]  /*0d20*/  @!P0 IMAD.WIDE R4, R7, 0x4, R4 ;  /* 0x0000000407048825 */ /* 0x001fca00078e0204 */
[----:B------:R0:W-:Y:S01]  /*0d30*/  @!P0 STG.E desc[UR14][R4.64], RZ ;  /* 0x000000ff04008986 */ /* 0x0001e2000c10190e */
[----:B------:R-:W-:-:S13]  /*0d40*/  ISETP.GE.AND P0, PT, R6, UR5, PT ;  /* 0x0000000506007c0c */ /* 0x000fda000bf06270 */
[----:B0-----:R-:W-:Y:S05]  /*0d50*/  @P0 BRA `(.L_x_43) ;  /* 0x00000000001c0947 */ /* 0x001fea0003800000 */
[----:B------:R-:W0:Y:S01]  /*0d60*/  LDCU.64 UR6, c[0x0][0x388] ;  /* 0x00007100ff0677ac */ /* 0x000e220008000a00 */
[----:B------:R-:W-:Y:S02]  /*0d70*/  SHF.R.S32.HI R5, RZ, 0x1f, R9 ;  /* 0x0000001fff057819 */ /* 0x000fe40000011409 */
[----:B------:R-:W-:-:S04]  /*0d80*/  IADD3 R4, P0, PT, R0, R9, RZ ;  /* 0x0000000900047210 */ /* 0x000fc80007f1e0ff */
[----:B------:R-:W-:Y:S02]  /*0d90*/  LEA.HI.X.SX32 R5, R0, R5, 0x1, P0 ;  /* 0x0000000500057211 */ /* 0x000fe400000f0eff */
[----:B0-----:R-:W-:-:S04]  /*0da0*/  LEA R6, P0, R4, UR6, 0x2 ;  /* 0x0000000604067c11 */ /* 0x001fc8000f8010ff */
[----:B------:R-:W-:-:S05]  /*0db0*/  LEA.HI.X R7, R4, UR7, R5, 0x2, P0 ;  /* 0x0000000704077c11 */ /* 0x000fca00080f1405 */
[----:B------:R0:W-:Y:S04]  /*0dc0*/  STG.E desc[UR14][R6.64+0x4], RZ ;  /* 0x000004ff06007986 */ /* 0x0001e8000c10190e */
.L_x_43:
[----:B------:R-:W-:-:S07]  /*0dd0*/  IADD3 R2, PT, PT, R2, 0x2, RZ ;  /* 0x0000000202027810 */ /* 0x000fce0007ffe0ff */
.L_x_42:
[----:B------:R-:W-:-:S04]  /*0de0*/  LOP3.LUT R3, R3, 0x1, RZ, 0xc0, !PT ;  /* 0x0000000103037812 */ /* 0x000fc800078ec0ff */
[----:B------:R-:W-:-:S13]  /*0df0*/  ISETP.NE.U32.AND P0, PT, R3, 0x1, PT ;  /* 0x000000010300780c */ /* 0x000fda0003f05070 */
[----:B------:R-:W-:Y:S05]  /*0e00*/  @P0 EXIT ;  /* 0x000000000000094d */ /* 0x000fea0003800000 */
[----:B------:R-:W0:Y:S02]  /*0e10*/  LDCU UR4, c[0x0][0x398] ;  /* 0x00007300ff0477ac */ /* 0x000e240008000800 */
[----:B0-----:R-:W-:-:S05]  /*0e20*/  VIADD R5, R2, UR4 ;  /* 0x0000000402057c36 */ /* 0x001fca0008000000 */
[----:B------:R-:W-:-:S13]  /*0e30*/  ISETP.GE.AND P0, PT, R5, UR5, PT ;  /* 0x0000000505007c0c */ /* 0x000fda000bf06270 */
[----:B------:R-:W-:Y:S05]  /*0e40*/  @P0 EXIT ;  /* 0x000000000000094d */ /* 0x000fea0003800000 */
[----:B------:R-:W0:Y:S01]  /*0e50*/  LDC.64 R2, c[0x0][0x388] ;  /* 0x0000e200ff027b82 */ /* 0x000e220000000a00 */
[----:B------:R-:W-:-:S04]  /*0e60*/  IMAD.IADD R5, R0, 0x1, R5 ;  /* 0x0000000100057824 */ /* 0x000fc800078e0205 */
[----:B0-----:R-:W-:-:S05]  /*0e70*/  IMAD.WIDE R2, R5, 0x4, R2 ;  /* 0x0000000405027825 */ /* 0x001fca00078e0202 */
[----:B------:R-:W-:Y:S01]  /*0e80*/  STG.E desc[UR14][R2.64], RZ ;  /* 0x000000ff02007986 */ /* 0x000fe2000c10190e */
[----:B------:R-:W-:Y:S05]  /*0e90*/  EXIT ;  /* 0x000000000000794d */ /* 0x000fea0003800000 */
.L_x_44:
        /* <DEDUP_REMOVED lines=14> */
.L_x_81:


//--------------------- .text._Z34enforce_energy_conservation_kernelPKfPfiif --------------------------
	.section	.text._Z34enforce_energy_conservation_kernelPKfPfiif,"ax",@progbits
	.align	128
        .global         _Z34enforce_energy_conservation_kernelPKfPfiif
        .type           _Z34enforce_energy_conservation_kernelPKfPfiif,@function
        .size           _Z34enforce_energy_conservation_kernelPKfPfiif,(.L_x_78 - _Z34enforce_energy_conservation_kernelPKfPfiif)
        .other          _Z34enforce_energy_conservation_kernelPKfPfiif,@"STO_CUDA_ENTRY STV_DEFAULT"
_Z34enforce_energy_conservation_kernelPKfPfiif:
.text._Z34enforce_energy_conservation_kernelPKfPfiif:
        /* <DEDUP_REMOVED lines=16> */
[----:B------:R-:W-:Y:S01]  /*0100*/  MOV R2, RZ ;  /* 0x000000ff00027202 */ /* 0x000fe20000000f00 */
[----:B------:R-:W-:Y:S02]  /*0110*/  UMOV UR4, URZ ;  /* 0x000000ff00047c82 */ /* 0x000fe40008000000 */
[----:B------:R-:W-:Y:S02]  /*0120*/  UISETP.NE.AND UP0, UPT, UR10, URZ, UPT ;  /* 0x000000ff0a00728c */ /* 0x000fe4000bf05270 */
[----:B------:R-:W-:Y:S09]  /*0130*/  BRA.U !UP1, `(.L_x_46) ;  /* 0x0000000109b87547 */ /* 0x000ff2000b800000 */
[----:B------:R-:W0:Y:S01]  /*0140*/  LDCU.64 UR8, c[0x0][0x380] ;  /* 0x00007000ff0877ac */ /* 0x000e220008000a00 */
[----:B------:R-:W-:Y:S02]  /*0150*/  MOV R2, RZ ;  /* 0x000000ff00027202 */ /* 0x000fe40000000f00 */
[----:B------:R-:W-:Y:S01]  /*0160*/  MOV R3, R0 ;  /* 0x0000000000037202 */ /* 0x000fe20000000f00 */
[----:B------:R-:W-:Y:S02]  /*0170*/  ULOP3.LUT UR4, UR7, 0x7ffffff0, URZ, 0xc0, !UPT ;  /* 0x7ffffff007047892 */ /* 0x000fe4000f8ec0ff */
[----:B0-----:R-:W-:Y:S02]  /*0180*/  UIADD3 UR5, UP1, UPT, UR8, 0x20, URZ ;  /* 0x0000002008057890 */ /* 0x001fe4000ff3e0ff */
[----:B------:R-:W-:Y:S02]  /*0190*/  UIADD3 UR8, UPT, UPT, -UR4, URZ, URZ ;  /* 0x000000ff04087290 */ /* 0x000fe4000fffe1ff */
[----:B------:R-:W-:-:S12]  /*01a0*/  UIADD3.X UR6, UPT, UPT, URZ, UR9, URZ, UP1, !UPT ;  /* 0x00000009ff067290 */ /* 0x000fd80008ffe4ff */
.L_x_47:
        /* <DEDUP_REMOVED lines=39> */
.L_x_46:
        /* <DEDUP_REMOVED lines=25> */
.L_x_48:
        /* <DEDUP_REMOVED lines=17> */
.L_x_49:
[----:B------:R-:W-:Y:S05]  /*06c0*/  BRA.U !UP1, `(.L_x_45) ;  /* 0x0000000109287547 */ /* 0x000fea000b800000 */
[----:B------:R-:W0:Y:S01]  /*06d0*/  LDC.64 R8, c[0x0][0x380] ;  /* 0x0000e000ff087b82 */ /* 0x000e220000000a00 */
[----:B------:R-:W-:Y:S01]  /*06e0*/  VIADD R3, R0, UR4 ;  /* 0x0000000400037c36 */ /* 0x000fe20008000000 */
[----:B------:R-:W-:-:S12]  /*06f0*/  UIADD3 UR5, UPT, UPT, -UR5, URZ, URZ ;  /* 0x000000ff05057290 */ /* 0x000fd8000fffe1ff */
.L_x_50:
[----:B0-----:R-:W-:-:S06]  /*0700*/  IMAD.WIDE R4, R3, 0x4, R8 ;  /* 0x0000000403047825 */ /* 0x001fcc00078e0208 */
[----:B------:R-:W2:Y:S01]  /*0710*/  LDG.E.CONSTANT R5, desc[UR12][R4.64] ;  /* 0x0000000c04057981 */ /* 0x000ea2000c1e9900 */
[----:B------:R-:W-:Y:S01]  /*0720*/  UIADD3 UR5, UPT, UPT, UR5, 0x1, URZ ;  /* 0x0000000105057890 */ /* 0x000fe2000fffe0ff */
[----:B------:R-:W-:-:S03]  /*0730*/  IADD3 R3, PT, PT, R3, 0x1, RZ ;  /* 0x0000000103037810 */ /* 0x000fc60007ffe0ff */
[----:B------:R-:W-:Y:S01]  /*0740*/  UISETP.NE.AND UP0, UPT, UR5, URZ, UPT ;  /* 0x000000ff0500728c */ /* 0x000fe2000bf05270 */
[----:B--2---:R-:W-:-:S08]  /*0750*/  FFMA R2, R5, R5, R2 ;  /* 0x0000000505027223 */ /* 0x004fd00000000002 */
[----:B------:R-:W-:Y:S05]  /*0760*/  BRA.U UP0, `(.L_x_50) ;  /* 0xfffffffd00e47547 */ /* 0x000fea000b83ffff */
.L_x_45:
[----:B------:R-:W0:Y:S01]  /*0770*/  LDCU UR4, c[0x0][0x398] ;  /* 0x00007300ff0477ac */ /* 0x000e220008000800 */
[C---:B------:R-:W-:Y:S01]  /*0780*/  FSETP.GT.AND P0, PT, R2.reuse, 9.9999999392252902908e-09, PT ;  /* 0x322bcc770200780b */ /* 0x040fe20003f04000 */
[----:B------:R-:W-:Y:S01]  /*0790*/  BSSY.RECONVERGENT B0, `(.L_x_51) ;  /* 0x000001f000007945 */ /* 0x000fe20003800200 */
[----:B------:R-:W-:Y:S02]  /*07a0*/  MOV R0, 0x3f800000 ;  /* 0x3f80000000007802 */ /* 0x000fe40000000f00 */
        /* <DEDUP_REMOVED lines=14> */
[----:B------:R-:W-:Y:S05]  /*0890*/  CALL.REL.NOINC `($__internal_3_$__cuda_sm3x_div_rn_noftz_f32_slowpath) ;  /* 0x0000000800e87944 */ /* 0x000fea0003c00000 */
.L_x_54:
[----:B------:R-:W-:Y:S05]  /*08a0*/  BSYNC.RECONVERGENT B1 ;  /* 0x0000000000017941 */ /* 0x000fea0003800200 */
.L_x_53:
[----:B------:R-:W-:Y:S01]  /*08b0*/  VIADD R2, R0, 0xf3000000 ;  /* 0xf300000000027836 */ /* 0x000fe20000000000 */
[----:B------:R0:W1:Y:S01]  /*08c0*/  MUFU.RSQ R5, R0 ;  /* 0x0000000000057308 */ /* 0x0000620000001400 */
[----:B------:R-:W-:Y:S03]  /*08d0*/  BSSY.RECONVERGENT B1, `(.L_x_52) ;  /* 0x000000a000017945 */ /* 0x000fe60003800200 */
[----:B------:R-:W-:-:S13]  /*08e0*/  ISETP.GT.U32.AND P0, PT, R2, 0x727fffff, PT ;  /* 0x727fffff0200780c */ /* 0x000fda0003f04070 */
[----:B01----:R-:W-:Y:S05]  /*08f0*/  @!P0 BRA `(.L_x_55) ;  /* 0x00000000000c8947 */ /* 0x003fea0003800000 */
[----:B------:R-:W-:-:S07]  /*0900*/  MOV R8, 0x920 ;  /* 0x0000092000087802 */ /* 0x000fce0000000f00 */
[----:B------:R-:W-:Y:S05]  /*0910*/  CALL.REL.NOINC `($__internal_2_$__cuda_sm20_sqrt_rn_f32_slowpath) ;  /* 0x00000008006c7944 */ /* 0x000fea0003c00000 */
[----:B------:R-:W-:Y:S05]  /*0920*/  BRA `(.L_x_56) ;  /* 0x0000000000107947 */ /* 0x000fea0003800000 */
.L_x_55:
[C---:B------:R-:W-:Y:S01]  /*0930*/  FMUL.FTZ R3, R5.reuse, R0 ;  /* 0x0000000005037220 */ /* 0x040fe20000410000 */
[----:B------:R-:W-:-:S03]  /*0940*/  FMUL.FTZ R2, R5, 0.5 ;  /* 0x3f00000005027820 */ /* 0x000fc60000410000 */
[----:B------:R-:W-:-:S04]  /*0950*/  FFMA R0, -R3, R3, R0 ;  /* 0x0000000303007223 */ /* 0x000fc80000000100 */
[----:B------:R-:W-:-:S07]  /*0960*/  FFMA R0, R0, R2, R3 ;  /* 0x0000000200007223 */ /* 0x000fce0000000003 */
.L_x_56:
[----:B------:R-:W-:Y:S05]  /*0970*/  BSYNC.RECONVERGENT B1 ;  /* 0x0000000000017941 */ /* 0x000fea0003800200 */
.L_x_52:
[----:B------:R-:W-:Y:S05]  /*0980*/  BSYNC.RECONVERGENT B0 ;  /* 0x0000000000007941 */ /* 0x000fea0003800200 */
.L_x_51:
        /* <DEDUP_REMOVED lines=11> */
[----:B------:R-:W-:Y:S02]  /*0a40*/  MOV R9, R7 ;  /* 0x0000000700097202 */ /* 0x000fe40000000f00 */
[----:B------:R-:W-:Y:S01]  /*0a50*/  IADD3 R10, PT, PT, -R8, RZ, RZ ;  /* 0x000000ff080a7210 */ /* 0x000fe20007ffe1ff */
[----:B0-----:R-:W-:Y:S02]  /*0a60*/  UIADD3 UR8, UP1, UPT, UR4, 0x20, URZ ;  /* 0x0000002004087890 */ /* 0x001fe4000ff3e0ff */
[----:B------:R-:W-:Y:S02]  /*0a70*/  UIADD3 UR4, UP0, UPT, UR6, 0x20, URZ ;  /* 0x0000002006047890 */ /* 0x000fe4000ff1e0ff */
[----:B------:R-:W-:-:S02]  /*0a80*/  UIADD3.X UR6, UPT, UPT, URZ, UR5, URZ, UP1, !UPT ;  /* 0x00000005ff067290 */ /* 0x000fc40008ffe4ff */
[----:B------:R-:W-:-:S12]  /*0a90*/  UIADD3.X UR5, UPT, UPT, URZ, UR7, URZ, UP0, !UPT ;  /* 0x00000007ff057290 */ /* 0x000fd800087fe4ff */
.L_x_58:
[----:B------:R-:W-:Y:S01]  /*0aa0*/  MOV R2, UR8 ;  /* 0x0000000800027c02 */ /* 0x000fe20008000f00 */
[----:B0-----:R-:W-:-:S04]  /*0ab0*/  IMAD.U32 R3, RZ, RZ, UR6 ;  /* 0x00000006ff037e24 */ /* 0x001fc8000f8e00ff */
        /* <DEDUP_REMOVED lines=17> */
[----:B------:R-:W-:-:S02]  /*0bd0*/  MOV R4, UR4 ;  /* 0x0000000400047c02 */ /* 0x000fc40008000f00 */
[----:B------:R-:W-:Y:S02]  /*0be0*/  MOV R5, UR5 ;  /* 0x0000000500057c02 */ /* 0x000fe40008000f00 */
[----:B------:R-:W-:Y:S01]  /*0bf0*/  IADD3 R10, PT, PT, R10, 0x10, RZ ;  /* 0x000000100a0a7810 */ /* 0x000fe20007ffe0ff */
[----:B------:R-:W-:-:S03]  /*0c00*/  IMAD.WIDE R4, R9, 0x4, R4 ;  /* 0x0000000409047825 */ /* 0x000fc600078e0204 */
[----:B------:R-:W-:Y:S02]  /*0c10*/  ISETP.NE.AND P0, PT, R10, RZ, PT ;  /* 0x000000ff0a00720c */ /* 0x000fe40003f05270 */
[----:B------:R-:W-:Y:S01]  /*0c20*/  IADD3 R9, PT, PT, R9, 0x10, RZ ;  /* 0x0000001009097810 */ /* 0x000fe20007ffe0ff */
[-C--:B--2---:R-:W-:Y:S01]  /*0c30*/  FMUL R24, R24, R0.reuse ;  /* 0x0000000018187220 */ /* 0x084fe20000400000 */
[----:B---3--:R-:W-:-:S04]  /*0c40*/  FMUL R18, R18, R0 ;  /* 0x0000000012127220 */ /* 0x008fc80000400000 */
[----:B------:R0:W-:Y:S01]  /*0c50*/  STG.E desc[UR12][R4.64+-0x20], R24 ;  /* 0xffffe01804007986 */ /* 0x0001e2000c10190c */
[----:B----4-:R-:W-:-:S03]  /*0c60*/  FMUL R29, R29, R0 ;  /* 0x000000001d1d7220 */ /* 0x010fc60000400000 */
[----:B------:R0:W-:Y:S01]  /*0c70*/  STG.E desc[UR12][R4.64+-0x1c], R18 ;  /* 0xffffe41204007986 */ /* 0x0001e2000c10190c */
[----:B-----5:R-:W-:-:S03]  /*0c80*/  FMUL R16, R16, R0 ;  /* 0x0000000010107220 */ /* 0x020fc60000400000 */
        /* <DEDUP_REMOVED lines=25> */
[----:B------:R0:W-:Y:S01]  /*0e20*/  STG.E desc[UR12][R4.64+0x1c], R3 ;  /* 0x00001c0304007986 */ /* 0x0001e2000c10190c */
[----:B------:R-:W-:Y:S05]  /*0e30*/  @P0 BRA `(.L_x_58) ;  /* 0xfffffffc00180947 */ /* 0x000fea000383ffff */
.L_x_57:
        /* <DEDUP_REMOVED lines=17> */
[----:B-1----:R-:W-:Y:S01]  /*0f50*/  IMAD.WIDE R2, R9, 0x4, R2 ;  /* 0x0000000409027825 */ /* 0x002fe200078e0202 */
[----:B------:R-:W-:-:S03]  /*0f60*/  IADD3 R8, PT, PT, R8, 0x8, RZ ;  /* 0x0000000808087810 */ /* 0x000fc60007ffe0ff */
        /* <DEDUP_REMOVED lines=15> */
[----:B------:R1:W-:Y:S02]  /*1060*/  STG.E desc[UR12][R2.64+0x1c], R25 ;  /* 0x00001c1902007986 */ /* 0x0003e4000c10190c */
.L_x_59:
[----:B------:R-:W-:Y:S05]  /*1070*/  @!P1 EXIT ;  /* 0x000000000000994d */ /* 0x000fea0003800000 */
[----:B------:R-:W-:Y:S02]  /*1080*/  ISETP.GE.U32.AND P0, PT, R10, 0x4, PT ;  /* 0x000000040a00780c */ /* 0x000fe40003f06070 */
[----:B------:R-:W-:-:S04]  /*1090*/  LOP3.LUT R6, R6, 0x3, RZ, 0xc0, !PT ;  /* 0x0000000306067812 */ /* 0x000fc800078ec0ff */
[----:B------:R-:W-:-:S07]  /*10a0*/  ISETP.NE.AND P1, PT, R6, RZ, PT ;  /* 0x000000ff0600720c */ /* 0x000fce0003f25270 */
[----:B------:R-:W-:Y:S06]  /*10b0*/  @!P0 BRA `(.L_x_60) ;  /* 0x0000000000488947 */ /* 0x000fec0003800000 */
[----:B01----:R-:W0:Y:S01]  /*10c0*/  LDC.64 R2, c[0x0][0x380] ;  /* 0x0000e000ff027b82 */ /* 0x003e220000000a00 */
[----:B------:R-:W-:-:S07]  /*10d0*/  IADD3 R9, PT, PT, R7, R8, RZ ;  /* 0x0000000807097210 */ /* 0x000fce0007ffe0ff */
[----:B------:R-:W1:Y:S01]  /*10e0*/  LDC.64 R4, c[0x0][0x388] ;  /* 0x0000e200ff047b82 */ /* 0x000e620000000a00 */
[----:B0-----:R-:W-:-:S05]  /*10f0*/  IMAD.WIDE R2, R9, 0x4, R2 ;  /* 0x0000000409027825 */ /* 0x001fca00078e0202 */
[----:B------:R-:W2:Y:S04]  /*1100*/  LDG.E.CONSTANT R11, desc[UR12][R2.64] ;  /* 0x0000000c020b7981 */ /* 0x000ea8000c1e9900 */
[----:B------:R-:W3:Y:S04]  /*1110*/  LDG.E.CONSTANT R13, desc[UR12][R2.64+0x4] ;  /* 0x0000040c020d7981 */ /* 0x000ee8000c1e9900 */
[----:B------:R-:W4:Y:S04]  /*1120*/  LDG.E.CONSTANT R15, desc[UR12][R2.64+0x8] ;  /* 0x0000080c020f7981 */ /* 0x000f28000c1e9900 */
        /* <DEDUP_REMOVED lines=9> */
[----:B------:R2:W-:Y:S04]  /*11c0*/  STG.E desc[UR12][R4.64+0x8], R15 ;  /* 0x0000080f04007986 */ /* 0x0005e8000c10190c */
[----:B------:R2:W-:Y:S02]  /*11d0*/  STG.E desc[UR12][R4.64+0xc], R17 ;  /* 0x00000c1104007986 */ /* 0x0005e4000c10190c */
.L_x_60:
[----:B------:R-:W-:Y:S05]  /*11e0*/  @!P1 EXIT ;  /* 0x000000000000994d */ /* 0x000fea0003800000 */
[----:B012---:R-:W0:Y:S01]  /*11f0*/  LDC.64 R12, c[0x0][0x380] ;  /* 0x0000e000ff0c7b82 */ /* 0x007e220000000a00 */
[----:B------:R-:W-:Y:S01]  /*1200*/  IADD3 R7, PT, PT, R7, R8, RZ ;  /* 0x0000000807077210 */ /* 0x000fe20007ffe0ff */
[----:B------:R-:W-:-:S06]  /*1210*/  IMAD.MOV R6, RZ, RZ, -R6 ;  /* 0x000000ffff067224 */ /* 0x000fcc00078e0a06 */
[----:B------:R-:W1:Y:S02]  /*1220*/  LDC.64 R10, c[0x0][0x388] ;  /* 0x0000e200ff0a7b82 */ /* 0x000e640000000a00 */
.L_x_61:
[----:B0-----:R-:W-:-:S06]  /*1230*/  IMAD.WIDE R4, R7, 0x4, R12 ;  /* 0x0000000407047825 */ /* 0x001fcc00078e020c */
[----:B--2---:R-:W2:Y:S01]  /*1240*/  LDG.E.CONSTANT R5, desc[UR12][R4.64] ;  /* 0x0000000c04057981 */ /* 0x004ea2000c1e9900 */
[C---:B-1----:R-:W-:Y:S01]  /*1250*/  IMAD.WIDE R2, R7.reuse, 0x4, R10 ;  /* 0x0000000407027825 */ /* 0x042fe200078e020a */
[----:B------:R-:W-:Y:S02]  /*1260*/  IADD3 R6, PT, PT, R6, 0x1, RZ ;  /* 0x0000000106067810 */ /* 0x000fe40007ffe0ff */
[----:B------:R-:W-:Y:S02]  /*1270*/  IADD3 R7, PT, PT, R7, 0x1, RZ ;  /* 0x0000000107077810 */ /* 0x000fe40007ffe0ff */
[----:B------:R-:W-:Y:S01]  /*1280*/  ISETP.NE.AND P0, PT, R6, RZ, PT ;  /* 0x000000ff0600720c */ /* 0x000fe20003f05270 */
[----:B--2---:R-:W-:-:S05]  /*1290*/  FMUL R9, R5, R0 ;  /* 0x0000000005097220 */ /* 0x004fca0000400000 */
[----:B------:R2:W-:Y:S07]  /*12a0*/  STG.E desc[UR12][R2.64], R9 ;  /* 0x0000000902007986 */ /* 0x0005ee000c10190c */
[----:B------:R-:W-:Y:S05]  /*12b0*/  @P0 BRA `(.L_x_61) ;  /* 0xfffffffc00dc0947 */ /* 0x000fea000383ffff */
[----:B------:R-:W-:Y:S05]  /*12c0*/  EXIT ;  /* 0x000000000000794d */ /* 0x000fea0003800000 */
        .weak           $__internal_2_$__cuda_sm20_sqrt_rn_f32_slowpath
        .type           $__internal_2_$__cuda_sm20_sqrt_rn_f32_slowpath,@function
        .size           $__internal_2_$__cuda_sm20_sqrt_rn_f32_slowpath,($__internal_3_$__cuda_sm3x_div_rn_noftz_f32_slowpath - $__internal_2_$__cuda_sm20_sqrt_rn_f32_slowpath)
$__internal_2_$__cuda_sm20_sqrt_rn_f32_slowpath:
        /* <DEDUP_REMOVED lines=19> */
.L_x_62:
[----:B------:R-:W-:Y:S01]  /*1400*/  HFMA2 R3, -RZ, RZ, 0, 0 ;  /* 0x00000000ff037431 */ /* 0x000fe200000001ff */
[----:B------:R-:W-:Y:S02]  /*1410*/  MOV R0, R2 ;  /* 0x0000000200007202 */ /* 0x000fe40000000f00 */
[----:B------:R-:W-:-:S04]  /*1420*/  MOV R2, R8 ;  /* 0x0000000800027202 */ /* 0x000fc80000000f00 */
[----:B------:R-:W-:Y:S05]  /*1430*/  RET.REL.NODEC R2 `(_Z34enforce_energy_conservation_kernelPKfPfiif) ;  /* 0xffffffe802f07950 */ /* 0x000fea0003c3ffff */
        .weak           $__internal_3_$__cuda_sm3x_div_rn_noftz_f32_slowpath
        .type           $__internal_3_$__cuda_sm3x_div_rn_noftz_f32_slowpath,@function
        .size           $__internal_3_$__cuda_sm3x_div_rn_noftz_f32_slowpath,(.L_x_78 - $__internal_3_$__cuda_sm3x_div_rn_noftz_f32_slowpath)
$__internal_3_$__cuda_sm3x_div_rn_noftz_f32_slowpath:
[----:B------:R-:W0:Y:S01]  /*1440*/  LDC R3, c[0x0][0x398] ;  /* 0x0000e600ff037b82 */ /* 0x000e220000000800 */
[----:B------:R-:W-:Y:S01]  /*1450*/  SHF.R.U32.HI R4, RZ, 0x17, R0 ;  /* 0x00000017ff047819 */ /* 0x000fe20000011600 */
[----:B------:R-:W1:Y:S01]  /*1460*/  LDCU UR5, c[0x0][0x398] ;  /* 0x00007300ff0577ac */ /* 0x000e620008000800 */
[----:B------:R-:W-:Y:S02]  /*1470*/  BSSY.RECONVERGENT B2, `(.L_x_63) ;  /* 0x0000063000027945 */ /* 0x000fe40003800200 */
[----:B------:R-:W-:-:S04]  /*1480*/  LOP3.LUT R13, R4, 0xff, RZ, 0xc0, !PT ;  /* 0x000000ff040d7812 */ /* 0x000fc800078ec0ff */
[----:B------:R-:W-:-:S04]  /*1490*/  IADD3 R9, PT, PT, R13, -0x1, RZ ;  /* 0xffffffff0d097810 */ /* 0x000fc80007ffe0ff */
[----:B------:R-:W-:Y:S02]  /*14a0*/  ISETP.GT.U32.AND P0, PT, R9, 0xfd, PT ;  /* 0x000000fd0900780c */ /* 0x000fe40003f04070 */
[----:B-1----:R-:W-:Y:S02]  /*14b0*/  MOV R5, UR5 ;  /* 0x0000000500057c02 */ /* 0x002fe40008000f00 */
[----:B0-----:R-:W-:-:S04]  /*14c0*/  SHF.R.U32.HI R4, RZ, 0x17, R3 ;  /* 0x00000017ff047819 */ /* 0x001fc80000011603 */
[----:B------:R-:W-:-:S05]  /*14d0*/  LOP3.LUT R4, R4, 0xff, RZ, 0xc0, !PT ;  /* 0x000000ff04047812 */ /* 0x000fca00078ec0ff */
[----:B------:R-:W-:-:S05]  /*14e0*/  VIADD R8, R4, 0xffffffff ;  /* 0xffffffff04087836 */ /* 0x000fca0000000000 */
        /* <DEDUP_REMOVED lines=22> */
[----:B------:R-:W-:Y:S01]  /*1650*/  @!P0 FFMA R5, R3, 1.84467440737095516160e+19, RZ ;  /* 0x5f80000003058823 */ /* 0x000fe200000000ff */
[----:B------:R-:W-:Y:S01]  /*1660*/  @!P0 MOV R6, 0xffffffc0 ;  /* 0xffffffc000068802 */ /* 0x000fe20000000f00 */
[----:B------:R-:W-:-:S04]  /*1670*/  @!P1 FFMA R0, R0, 1.84467440737095516160e+19, RZ ;  /* 0x5f80000000009823 */ /* 0x000fc800000000ff */
[----:B------:R-:W-:-:S07]  /*1680*/  @!P1 VIADD R6, R6, 0x40 ;  /* 0x0000004006069836 */ /* 0x000fce0000000000 */
.L_x_64:
[----:B------:R-:W-:Y:S01]  /*1690*/  LEA R3, R13, 0xc0800000, 0x17 ;  /* 0xc08000000d037811 */ /* 0x000fe200078eb8ff */
[----:B------:R-:W-:Y:S01]  /*16a0*/  BSSY.RECONVERGENT B3, `(.L_x_69) ;  /* 0x0000036000037945 */ /* 0x000fe20003800200 */
[----:B------:R-:W-:Y:S02]  /*16b0*/  IADD3 R4, PT, PT, R4, -0x7f, RZ ;  /* 0xffffff8104047810 */ /* 0x000fe40007ffe0ff */
[----:B------:R-:W-:-:S03]  /*16c0*/  IADD3 R3, PT, PT, -R3, R0, RZ ;  /* 0x0000000003037210 */ /* 0x000fc60007ffe1ff */
[----:B------:R-:W-:Y:S01]  /*16d0*/  IMAD R0, R4, -0x800000, R5 ;  /* 0xff80000004007824 */ /* 0x000fe200078e0205 */
        /* <DEDUP_REMOVED lines=42> */
[----:B------:R-:W-:-:S04]  /*1980*/  LOP3.LUT R3, R3, R4, RZ, 0xc0, !PT ;  /* 0x0000000403037212 */ /* 0x000fc800078ec0ff */
[----:B------:R-:W-:-:S04]  /*1990*/  IADD3 R3, PT, PT, R6, R3, RZ ;  /* 0x0000000306037210 */ /* 0x000fc80007ffe0ff */
[----:B------:R-:W-:Y:S01]  /*19a0*/  LOP3.LUT R0, R3, R0, RZ, 0xfc, !PT ;  /* 0x0000000003007212 */ /* 0x000fe200078efcff */
[----:B------:R-:W-:Y:S06]  /*19b0*/  BRA `(.L_x_72) ;  /* 0x0000000000107947 */ /* 0x000fec0003800000 */
.L_x_71:
[----:B------:R-:W-:-:S04]  /*19c0*/  LOP3.LUT R0, R0, 0x80000000, RZ, 0xc0, !PT ;  /* 0x8000000000007812 */ /* 0x000fc800078ec0ff */
[----:B------:R-:W-:Y:S01]  /*19d0*/  LOP3.LUT R0, R0, 0x7f800000, RZ, 0xfc, !PT ;  /* 0x7f80000000007812 */ /* 0x000fe200078efcff */
[----:B------:R-:W-:Y:S06]  /*19e0*/  BRA `(.L_x_72) ;  /* 0x0000000000047947 */ /* 0x000fec0003800000 */
.L_x_70:
[----:B------:R-:W-:-:S07]  /*19f0*/  LEA R0, R5, R0, 0x17 ;  /* 0x0000000005007211 */ /* 0x000fce00078eb8ff */
.L_x_72:
[----:B------:R-:W-:Y:S05]  /*1a00*/  BSYNC.RECONVERGENT B3 ;  /* 0x0000000000037941 */ /* 0x000fea0003800200 */
.L_x_69:
[----:B------:R-:W-:Y:S05]  /*1a10*/  BRA `(.L_x_73) ;  /* 0x0000000000207947 */ /* 0x000fea0003800000 */
.L_x_68:
[----:B------:R-:W-:-:S04]  /*1a20*/  LOP3.LUT R0, R0, 0x80000000, R5, 0x48, !PT ;  /* 0x8000000000007812 */ /* 0x000fc800078e4805 */
[----:B------:R-:W-:Y:S01]  /*1a30*/  LOP3.LUT R0, R0, 0x7f800000, RZ, 0xfc, !PT ;  /* 0x7f80000000007812 */ /* 0x000fe200078efcff */
[----:B------:R-:W-:Y:S06]  /*1a40*/  BRA `(.L_x_73) ;  /* 0x0000000000147947 */ /* 0x000fec0003800000 */
.L_x_67:
[----:B------:R-:W-:Y:S01]  /*1a50*/  LOP3.LUT R0, R0, 0x80000000, R5, 0x48, !PT ;  /* 0x8000000000007812 */ /* 0x000fe200078e4805 */
[----:B------:R-:W-:Y:S06]  /*1a60*/  BRA `(.L_x_73) ;  /* 0x00000000000c7947 */ /* 0x000fec0003800000 */
.L_x_66:
[----:B------:R-:W0:Y:S01]  /*1a70*/  MUFU.RSQ R0, -QNAN ;  /* 0xffc0000000007908 */ /* 0x000e220000001400 */
[----:B------:R-:W-:Y:S05]  /*1a80*/  BRA `(.L_x_73) ;  /* 0x0000000000047947 */ /* 0x000fea0003800000 */
.L_x_65:
[----:B------:R-:W-:-:S07]  /*1a90*/  FADD.FTZ R0, R0, R3 ;  /* 0x0000000300007221 */ /* 0x000fce0000010000 */
.L_x_73:
[----:B------:R-:W-:Y:S05]  /*1aa0*/  BSYNC.RECONVERGENT B2 ;  /* 0x0000000000027941 */ /* 0x000fea0003800200 */
.L_x_63:
[----:B------:R-:W-:-:S04]  /*1ab0*/  HFMA2 R3, -RZ, RZ, 0, 0 ;  /* 0x00000000ff037431 */ /* 0x000fc800000001ff */
[----:B0-----:R-:W-:Y:S05]  /*1ac0*/  RET.REL.NODEC R2 `(_Z34enforce_energy_conservation_kernelPKfPfiif) ;  /* 0xffffffe4024c7950 */ /* 0x001fea0003c3ffff */
.L_x_74:
        /* <DEDUP_REMOVED lines=11> */
.L_x_78:


//--------------------- .nv.shared._Z13matmul_kernelPKfS0_Pfiii --------------------------
	.section	.nv.shared._Z13matmul_kernelPKfS0_Pfiii,"aw",@nobits
	.sectionflags	@""
	.align	4
.nv.shared._Z13matmul_kernelPKfS0_Pfiii:
	.zero		9216


//--------------------- .nv.shared.reserved.0     --------------------------
	.section	.nv.shared.reserved.0,"aw",@nobits
	.weak		__nv_reservedSMEM_offset_0_alias
	.size		__nv_reservedSMEM_offset_0_alias, 0, 64
	.other		__nv_reservedSMEM_offset_0_alias,@"STO_CUDA_RESERVED_SHARED STV_DEFAULT"
__nv_reservedSMEM_offset_0_alias:
	.zero		0
	.zero		64


//--------------------- .nv.constant0._Z13matmul_kernelPKfS0_Pfiii --------------------------
	.section	.nv.constant0._Z13matmul_kernelPKfS0_Pfiii,"a",@progbits
	.sectionflags	@""
	.align	4
.nv.constant0._Z13matmul_kernelPKfS0_Pfiii:
	.zero		932


//--------------------- .nv.constant0._Z34enforce_physics_constraints_kernelPKfPfiiff --------------------------
	.section	.nv.constant0._Z34enforce_physics_constraints_kernelPKfPfiiff,"a",@progbits
	.sectionflags	@""
	.align	4
.nv.constant0._Z34enforce_physics_constraints_kernelPKfPfiiff:
	.zero		928


//--------------------- .nv.constant0._Z36enforce_momentum_conservation_kernelPKfPfiiii --------------------------
	.section	.nv.constant0._Z36enforce_momentum_conservation_kernelPKfPfiiii,"a",@progbits
	.sectionflags	@""
	.align	4
.nv.constant0._Z36enforce_momentum_conservation_kernelPKfPfiiii:
	.zero		928


//--------------------- .nv.constant0._Z34enforce_energy_conservation_kernelPKfPfiif --------------------------
	.section	.nv.constant0._Z34enforce_energy_conservation_kernelPKfPfiif,"a",@progbits
	.sectionflags	@""
	.align	4
.nv.constant0._Z34enforce_energy_conservation_kernelPKfPfiif:
	.zero		924


//--------------------- SYMBOLS --------------------------

	.type		.nv.reservedSmem.offset0,@object
	.size		.nv.reservedSmem.offset0,0x4
	.type		.nv.reservedSmem.cap,@object
	.size		.nv.reservedSmem.cap,0x4
